	.headerflags	@"EF_CUDA_TEXMODE_UNIFIED EF_CUDA_64BIT_ADDRESS EF_CUDA_SM86 EF_CUDA_VIRTUAL_SM(EF_CUDA_SM86)"
	.elftype	@"ET_EXEC"


//--------------------- .nv.info                  --------------------------
	.section	.nv.info,"",@"SHT_CUDA_INFO"
	.align	4


	//----- nvinfo : EIATTR_REGCOUNT
	.align		4
        /*0000*/ 	.byte	0x04, 0x2f
        /*0002*/ 	.short	(.L_1 - .L_0)
	.align		4
.L_0:
        /*0004*/ 	.word	index@(awq_gemm_kernel)
        /*0008*/ 	.word	0x00000038


	//----- nvinfo : EIATTR_MIN_STACK_SIZE
	.align		4
.L_1:
        /*000c*/ 	.byte	0x04, 0x12
        /*000e*/ 	.short	(.L_3 - .L_2)
	.align		4
.L_2:
        /*0010*/ 	.word	index@(awq_gemm_kernel)
        /*0014*/ 	.word	0x00000000


	//----- nvinfo : EIATTR_FRAME_SIZE
	.align		4
.L_3:
        /*0018*/ 	.byte	0x04, 0x11
        /*001a*/ 	.short	(.L_5 - .L_4)
	.align		4
.L_4:
        /*001c*/ 	.word	index@(awq_gemm_kernel)
        /*0020*/ 	.word	0x00000000


	//----- nvinfo : EIATTR_MIN_STACK_SIZE
	.align		4
.L_5:
        /*0024*/ 	.byte	0x04, 0x12
        /*0026*/ 	.short	(.L_7 - .L_6)
	.align		4
.L_6:
        /*0028*/ 	.word	index@(awq_gemm_kernel)
        /*002c*/ 	.word	0x00000000
.L_7:


//--------------------- .nv.info.awq_gemm_kernel  --------------------------
	.section	.nv.info.awq_gemm_kernel,"",@"SHT_CUDA_INFO"
	.sectionflags	@""
	.align	4


	//----- nvinfo : EIATTR_CUDA_API_VERSION
	.align		4
        /*0000*/ 	.byte	0x04, 0x37
        /*0002*/ 	.short	(.L_9 - .L_8)
.L_8:
        /*0004*/ 	.word	0x0000007c


	//----- nvinfo : EIATTR_SW2861232_WAR
	.align		4
.L_9:
        /*0008*/ 	.byte	0x01, 0x35
	.zero		2


	//----- nvinfo : EIATTR_PARAM_CBANK
	.align		4
        /*000c*/ 	.byte	0x04, 0x0a
        /*000e*/ 	.short	(.L_11 - .L_10)
	.align		4
.L_10:
        /*0010*/ 	.word	index@(.nv.constant0.awq_gemm_kernel)
        /*0014*/ 	.short	0x0160
        /*0016*/ 	.short	0x0040


	//----- nvinfo : EIATTR_CBANK_PARAM_SIZE
	.align		4
.L_11:
        /*0018*/ 	.byte	0x03, 0x19
        /*001a*/ 	.short	0x0040


	//----- nvinfo : EIATTR_KPARAM_INFO
	.align		4
        /*001c*/ 	.byte	0x04, 0x17
        /*001e*/ 	.short	(.L_13 - .L_12)
.L_12:
        /*0020*/ 	.word	0x00000000
        /*0024*/ 	.short	0x0009
        /*0026*/ 	.short	0x0038
        /*0028*/ 	.byte	0x00, 0xf4, 0x21, 0x00


	//----- nvinfo : EIATTR_KPARAM_INFO
	.align		4
.L_13:
        /*002c*/ 	.byte	0x04, 0x17
        /*002e*/ 	.short	(.L_15 - .L_14)
.L_14:
        /*0030*/ 	.word	0x00000000
        /*0034*/ 	.short	0x0008
        /*0036*/ 	.short	0x0034
        /*0038*/ 	.byte	0x00, 0xf0, 0x11, 0x00


	//----- nvinfo : EIATTR_KPARAM_INFO
	.align		4
.L_15:
        /*003c*/ 	.byte	0x04, 0x17
        /*003e*/ 	.short	(.L_17 - .L_16)
.L_16:
        /*0040*/ 	.word	0x00000000
        /*0044*/ 	.short	0x0007
        /*0046*/ 	.short	0x0030
        /*0048*/ 	.byte	0x00, 0xf0, 0x11, 0x00


	//----- nvinfo : EIATTR_KPARAM_INFO
	.align		4
.L_17:
        /*004c*/ 	.byte	0x04, 0x17
        /*004e*/ 	.short	(.L_19 - .L_18)
.L_18:
        /*0050*/ 	.word	0x00000000
        /*0054*/ 	.short	0x0006
        /*0056*/ 	.short	0x002c
        /*0058*/ 	.byte	0x00, 0xf0, 0x11, 0x00


	//----- nvinfo : EIATTR_KPARAM_INFO
	.align		4
.L_19:
        /*005c*/ 	.byte	0x04, 0x17
        /*005e*/ 	.short	(.L_21 - .L_20)
.L_20:
        /*0060*/ 	.word	0x00000000
        /*0064*/ 	.short	0x0005
        /*0066*/ 	.short	0x0028
        /*0068*/ 	.byte	0x00, 0xf0, 0x11, 0x00


	//----- nvinfo : EIATTR_KPARAM_INFO
	.align		4
.L_21:
        /*006c*/ 	.byte	0x04, 0x17
        /*006e*/ 	.short	(.L_23 - .L_22)
.L_22:
        /*0070*/ 	.word	0x00000000
        /*0074*/ 	.short	0x0004
        /*0076*/ 	.short	0x0020
        /*0078*/ 	.byte	0x00, 0xf4, 0x21, 0x00


	//----- nvinfo : EIATTR_KPARAM_INFO
	.align		4
.L_23:
        /*007c*/ 	.byte	0x04, 0x17
        /*007e*/ 	.short	(.L_25 - .L_24)
.L_24:
        /*0080*/ 	.word	0x00000000
        /*0084*/ 	.short	0x0003
        /*0086*/ 	.short	0x0018
        /*0088*/ 	.byte	0x00, 0xf4, 0x21, 0x00


	//----- nvinfo : EIATTR_KPARAM_INFO
	.align		4
.L_25:
        /*008c*/ 	.byte	0x04, 0x17
        /*008e*/ 	.short	(.L_27 - .L_26)
.L_26:
        /*0090*/ 	.word	0x00000000
        /*0094*/ 	.short	0x0002
        /*0096*/ 	.short	0x0010
        /*0098*/ 	.byte	0x00, 0xf4, 0x21, 0x00


	//----- nvinfo : EIATTR_KPARAM_INFO
	.align		4
.L_27:
        /*009c*/ 	.byte	0x04, 0x17
        /*009e*/ 	.short	(.L_29 - .L_28)
.L_28:
        /*00a0*/ 	.word	0x00000000
        /*00a4*/ 	.short	0x0001
        /*00a6*/ 	.short	0x0008
        /*00a8*/ 	.byte	0x00, 0xf4, 0x21, 0x00


	//----- nvinfo : EIATTR_KPARAM_INFO
	.align		4
.L_29:
        /*00ac*/ 	.byte	0x04, 0x17
        /*00ae*/ 	.short	(.L_31 - .L_30)
.L_30:
        /*00b0*/ 	.word	0x00000000
        /*00b4*/ 	.short	0x0000
        /*00b6*/ 	.short	0x0000
        /*00b8*/ 	.byte	0x00, 0xf4, 0x21, 0x00


	//----- nvinfo : EIATTR_MAXREG_COUNT
	.align		4
.L_31:
        /*00bc*/ 	.byte	0x03, 0x1b
        /*00be*/ 	.short	0x00ff


	//----- nvinfo : EIATTR_EXIT_INSTR_OFFSETS
	.align		4
        /*00c0*/ 	.byte	0x04, 0x1c
        /*00c2*/ 	.short	(.L_33 - .L_32)


	//   ....[0]....
.L_32:
        /*00c4*/ 	.word	0x00002440


	//   ....[1]....
        /*00c8*/ 	.word	0x000024d0


	//----- nvinfo : EIATTR_REQNTID
	.align		4
.L_33:
        /*00cc*/ 	.byte	0x04, 0x10
        /*00ce*/ 	.short	(.L_35 - .L_34)
.L_34:
        /*00d0*/ 	.word	0x00000080
        /*00d4*/ 	.word	0x00000001
        /*00d8*/ 	.word	0x00000001


	//----- nvinfo : EIATTR_CRS_STACK_SIZE
	.align		4
.L_35:
        /*00dc*/ 	.byte	0x04, 0x1e
        /*00de*/ 	.short	(.L_37 - .L_36)
.L_36:
        /*00e0*/ 	.word	0x00000000
.L_37:


//--------------------- .nv.callgraph             --------------------------
	.section	.nv.callgraph,"",@"SHT_CUDA_CALLGRAPH"
	.align	4
	.sectionentsize	8
	.align		4
        /*0000*/ 	.word	0x00000000
	.align		4
        /*0004*/ 	.word	0xffffffff
	.align		4
        /*0008*/ 	.word	0x00000000
	.align		4
        /*000c*/ 	.word	0xfffffffe
	.align		4
        /*0010*/ 	.word	0x00000000
	.align		4
        /*0014*/ 	.word	0xfffffffd
	.align		4
        /*0018*/ 	.word	0x00000000
	.align		4
        /*001c*/ 	.word	0xfffffffc


//--------------------- .nv.rel.action            --------------------------
	.section	.nv.rel.action,"",@"SHT_CUDA_RELOCINFO"
	.align	8
	.sectionentsize	8
        /*0000*/ 	.byte	0x73, 0x00, 0x00, 0x00, 0x00, 0x00, 0x00, 0x00, 0x00, 0x00, 0x00, 0x11, 0x25, 0x00, 0x05, 0x36


//--------------------- .nv.constant0.awq_gemm_kernel --------------------------
	.section	.nv.constant0.awq_gemm_kernel,"a",@progbits
	.sectionflags	@""
	.align	4
.nv.constant0.awq_gemm_kernel:
	.zero		416


//--------------------- .text.awq_gemm_kernel     --------------------------
	.section	.text.awq_gemm_kernel,"ax",@progbits
	.sectionflags	@"SHF_BARRIERS=1"
	.sectioninfo	@"SHI_REGISTERS=56"
	.align	128
        .global         awq_gemm_kernel
        .type           awq_gemm_kernel,@function
        .size           awq_gemm_kernel,(.L_x_9 - awq_gemm_kernel)
        .other          awq_gemm_kernel,@"STO_CUDA_ENTRY STV_DEFAULT"
awq_gemm_kernel:
.text.awq_gemm_kernel:
[----:B------:R-:W-:Y:S02]  /*0000*/  IMAD.MOV.U32 R1, RZ, RZ, c[0x0][0x28] ;  /* 0x00000a00ff017624 */ /* 0x000fe400078e00ff */
[----:B------:R-:W-:Y:S01]  /*0010*/  IABS R0, c[0x0][0x194] ;  /* 0x0000650000007a13 */ /* 0x000fe20000000000 */
[----:B------:R-:W-:Y:S01]  /*0020*/  IMAD.MOV.U32 R2, RZ, RZ, 0x1f ;  /* 0x0000001fff027424 */ /* 0x000fe200078e00ff */
[----:B------:R-:W1:Y:S01]  /*0030*/  S2UR UR6, SR_CTAID.Y ;  /* 0x00000000000679c3 */ /* 0x000e620000002600 */
[----:B------:R-:W2:Y:S01]  /*0040*/  S2R R19, SR_CTAID.X ;  /* 0x0000000000137919 */ /* 0x000ea20000002500 */
[----:B------:R-:W3:Y:S01]  /*0050*/  I2F.RP R6, R0 ;  /* 0x0000000000067306 */ /* 0x000ee20000209400 */
[----:B------:R-:W-:Y:S01]  /*0060*/  IABS R7, c[0x0][0x190] ;  /* 0x0000640000077a13 */ /* 0x000fe20000000000 */
[----:B------:R-:W-:Y:S01]  /*0070*/  ULDC.64 UR8, c[0x0][0x190] ;  /* 0x0000640000087ab9 */ /* 0x000fe20000000a00 */
[----:B------:R-:W-:Y:S01]  /*0080*/  IADD3 R2, R2, c[0x0][0x18c], RZ ;  /* 0x0000630002027a10 */ /* 0x000fe20007ffe0ff */
[----:B------:R-:W4:Y:S01]  /*0090*/  S2R R22, SR_TID.X ;  /* 0x0000000000167919 */ /* 0x000f220000002100 */
[----:B------:R-:W-:Y:S01]  /*00a0*/  ULDC UR5, c[0x0][0x18c] ;  /* 0x0000630000057ab9 */ /* 0x000fe20000000800 */
[----:B------:R-:W-:Y:S01]  /*00b0*/  LOP3.LUT R27, RZ, c[0x0][0x194], RZ, 0x33, !PT ;  /* 0x00006500ff1b7a12 */ /* 0x000fe200078e33ff */
[----:B------:R-:W-:Y:S01]  /*00c0*/  UMOV UR7, 0xff ;  /* 0x000000ff00077882 */ /* 0x000fe20000000000 */
[----:B------:R-:W-:Y:S01]  /*00d0*/  SHF.R.S32.HI R3, RZ, 0x1f, R2 ;  /* 0x0000001fff037819 */ /* 0x000fe20000011402 */
[----:B------:R-:W-:Y:S01]  /*00e0*/  UIADD3 UR7, UR7, UR8, URZ ;  /* 0x0000000807077290 */ /* 0x000fe2000fffe03f */
[----:B------:R-:W-:Y:S01]  /*00f0*/  IMAD.MOV.U32 R30, RZ, RZ, 0x4 ;  /* 0x00000004ff1e7424 */ /* 0x000fe200078e00ff */
[----:B------:R-:W-:Y:S01]  /*0100*/  ULDC.64 UR14, c[0x0][0x118] ;  /* 0x00004600000e7ab9 */ /* 0x000fe20000000a00 */
[----:B------:R-:W-:Y:S01]  /*0110*/  LEA.HI R3, R3, R2, RZ, 0x5 ;  /* 0x0000000203037211 */ /* 0x000fe200078f28ff */
[----:B------:R-:W-:Y:S01]  /*0120*/  UISETP.GT.AND UP0, UPT, UR7, 0xff, UPT ;  /* 0x000000ff0700788c */ /* 0x000fe2000bf04270 */
[----:B------:R-:W-:-:S02]  /*0130*/  PRMT R50, RZ, 0x5410, RZ ;  /* 0x00005410ff327816 */ /* 0x000fc400000000ff */
[----:B------:R-:W-:Y:S01]  /*0140*/  SHF.R.S32.HI R14, RZ, 0x5, R3 ;  /* 0x00000005ff0e7819 */ /* 0x000fe20000011403 */
[----:B---3--:R-:W3:Y:S01]  /*0150*/  MUFU.RCP R6, R6 ;  /* 0x0000000600067308 */ /* 0x008ee20000001000 */
[----:B------:R-:W-:Y:S02]  /*0160*/  PRMT R51, RZ, 0x5410, RZ ;  /* 0x00005410ff337816 */ /* 0x000fe400000000ff */
[----:B------:R-:W-:Y:S01]  /*0170*/  IABS R10, R14 ;  /* 0x0000000e000a7213 */ /* 0x000fe20000000000 */
[----:B-1----:R-:W-:Y:S01]  /*0180*/  USHF.L.U32 UR6, UR6, 0x5, URZ ;  /* 0x0000000506067899 */ /* 0x002fe2000800063f */
[----:B--2---:R-:W-:-:S03]  /*0190*/  IABS R12, R19 ;  /* 0x00000013000c7213 */ /* 0x004fc60000000000 */
[----:B------:R-:W1:Y:S01]  /*01a0*/  I2F.RP R4, R10 ;  /* 0x0000000a00047306 */ /* 0x000e620000209400 */
[----:B------:R-:W-:Y:S01]  /*01b0*/  UIADD3 UR4, UR6, 0x100, URZ ;  /* 0x0000010006047890 */ /* 0x000fe2000fffe03f */
[----:B------:R-:W-:Y:S01]  /*01c0*/  IABS R13, R14 ;  /* 0x0000000e000d7213 */ /* 0x000fe20000000000 */
[----:B------:R-:W-:Y:S01]  /*01d0*/  IMAD.U32 R18, RZ, RZ, UR6 ;  /* 0x00000006ff127e24 */ /* 0x000fe2000f8e00ff */
[--C-:B----4-:R-:W-:Y:S01]  /*01e0*/  SHF.R.U32.HI R24, RZ, 0x2, R22.reuse ;  /* 0x00000002ff187819 */ /* 0x110fe20000011616 */
[----:B------:R-:W-:Y:S01]  /*01f0*/  ULOP3.LUT UR10, UR6, UR9, URZ, 0x3c, !UPT ;  /* 0x00000009060a7292 */ /* 0x000fe2000f8e3c3f */
[----:B------:R-:W-:Y:S01]  /*0200*/  LOP3.LUT R20, R22, 0x10, RZ, 0xc0, !PT ;  /* 0x0000001016147812 */ /* 0x000fe200078ec0ff */
[----:B------:R-:W-:Y:S01]  /*0210*/  IMAD.U32 R8, RZ, RZ, UR4 ;  /* 0x00000004ff087e24 */ /* 0x000fe2000f8e00ff */
[----:B---3--:R-:W-:Y:S01]  /*0220*/  IADD3 R5, R6, 0xffffffe, RZ ;  /* 0x0ffffffe06057810 */ /* 0x008fe20007ffe0ff */
[----:B------:R-:W-:Y:S01]  /*0230*/  IMAD.MOV R13, RZ, RZ, -R13 ;  /* 0x000000ffff0d7224 */ /* 0x000fe200078e0a0d */
[----:B------:R-:W-:Y:S01]  /*0240*/  IABS R6, R18 ;  /* 0x0000001200067213 */ /* 0x000fe20000000000 */
[----:B------:R-:W-:Y:S01]  /*0250*/  ULOP3.LUT UR4, UR4, UR9, URZ, 0x3c, !UPT ;  /* 0x0000000904047292 */ /* 0x000fe2000f8e3c3f */
[----:B------:R-:W-:Y:S01]  /*0260*/  IABS R11, R8 ;  /* 0x00000008000b7213 */ /* 0x000fe20000000000 */
[----:B------:R-:W-:Y:S01]  /*0270*/  IMAD.SHL.U32 R28, R22, 0x8, RZ ;  /* 0x00000008161c7824 */ /* 0x000fe200078e00ff */
[----:B------:R-:W2:Y:S01]  /*0280*/  F2I.FTZ.U32.TRUNC.NTZ R5, R5 ;  /* 0x0000000500057305 */ /* 0x000ea2000021f000 */
[----:B------:R-:W-:-:S02]  /*0290*/  SHF.R.U32.HI R15, RZ, 0x2, R22 ;  /* 0x00000002ff0f7819 */ /* 0x000fc40000011616 */
[----:B------:R-:W-:Y:S02]  /*02a0*/  SGXT.U32 R24, R24, 0x1 ;  /* 0x000000011818781a */ /* 0x000fe40000000000 */
[----:B------:R-:W-:Y:S01]  /*02b0*/  SHF.R.U32.HI R21, RZ, 0x2, R20 ;  /* 0x00000002ff157819 */ /* 0x000fe20000011614 */
[----:B------:R-:W-:Y:S01]  /*02c0*/  IMAD.SHL.U32 R20, R20, 0x8, RZ ;  /* 0x0000000814147824 */ /* 0x000fe200078e00ff */
[--C-:B------:R-:W-:Y:S01]  /*02d0*/  LOP3.LUT R26, R24, 0x12, R15.reuse, 0xf8, !PT ;  /* 0x00000012181a7812 */ /* 0x100fe200078ef80f */
[----:B-1----:R-:W1:Y:S01]  /*02e0*/  MUFU.RCP R4, R4 ;  /* 0x0000000400047308 */ /* 0x002e620000001000 */
[----:B------:R-:W-:Y:S02]  /*02f0*/  LOP3.LUT R49, R28, 0x18, RZ, 0xc0, !PT ;  /* 0x000000181c317812 */ /* 0x000fe400078ec0ff */
[----:B------:R-:W-:Y:S02]  /*0300*/  LOP3.LUT R26, R26, R21, RZ, 0xfc, !PT ;  /* 0x000000151a1a7212 */ /* 0x000fe400078efcff */
[----:B------:R-:W-:Y:S01]  /*0310*/  PRMT R34, RZ, 0x5410, RZ ;  /* 0x00005410ff227816 */ /* 0x000fe200000000ff */
[----:B------:R-:W-:Y:S01]  /*0320*/  IMAD.SHL.U32 R43, R49, 0x2, RZ ;  /* 0x00000002312b7824 */ /* 0x000fe200078e00ff */
[----:B------:R-:W-:Y:S01]  /*0330*/  LOP3.LUT R46, R26, 0x8, R15, 0xf8, !PT ;  /* 0x000000081a2e7812 */ /* 0x000fe200078ef80f */
[----:B--2---:R-:W-:Y:S01]  /*0340*/  IMAD.MOV R45, RZ, RZ, -R5 ;  /* 0x000000ffff2d7224 */ /* 0x004fe200078e0a05 */
[----:B------:R-:W-:-:S02]  /*0350*/  PRMT R35, RZ, 0x5410, RZ ;  /* 0x00005410ff237816 */ /* 0x000fc400000000ff */
[C---:B------:R-:W-:Y:S01]  /*0360*/  LOP3.LUT R31, R46.reuse, UR6, RZ, 0xfc, !PT ;  /* 0x000000062e1f7c12 */ /* 0x040fe2000f8efcff */
[----:B------:R-:W-:Y:S02]  /*0370*/  IMAD R45, R45, R0, RZ ;  /* 0x000000002d2d7224 */ /* 0x000fe400078e02ff */
[----:B------:R-:W-:Y:S01]  /*0380*/  IMAD.SHL.U32 R25, R46, 0x20, RZ ;  /* 0x000000202e197824 */ /* 0x000fe200078e00ff */
[----:B-1----:R-:W-:Y:S01]  /*0390*/  IADD3 R2, R4, 0xffffffe, RZ ;  /* 0x0ffffffe04027810 */ /* 0x002fe20007ffe0ff */
[----:B------:R-:W-:-:S03]  /*03a0*/  IMAD.MOV.U32 R4, RZ, RZ, RZ ;  /* 0x000000ffff047224 */ /* 0x000fc600078e00ff */
[----:B------:R1:W2:Y:S01]  /*03b0*/  F2I.FTZ.U32.TRUNC.NTZ R3, R2 ;  /* 0x0000000200037305 */ /* 0x0002a2000021f000 */
[----:B------:R-:W-:-:S04]  /*03c0*/  IMAD.HI.U32 R45, R5, R45, R4 ;  /* 0x0000002d052d7227 */ /* 0x000fc800078e0004 */
[----:B------:R-:W-:Y:S02]  /*03d0*/  IMAD.MOV.U32 R5, RZ, RZ, R6 ;  /* 0x000000ffff057224 */ /* 0x000fe400078e0006 */
[----:B------:R-:W-:-:S04]  /*03e0*/  IMAD.HI.U32 R6, R45, R7, RZ ;  /* 0x000000072d067227 */ /* 0x000fc800078e00ff */
[----:B------:R-:W-:-:S04]  /*03f0*/  IMAD.HI.U32 R4, R45, R5, RZ ;  /* 0x000000052d047227 */ /* 0x000fc800078e00ff */
[----:B-1----:R-:W-:Y:S02]  /*0400*/  IMAD.MOV R2, RZ, RZ, -R4 ;  /* 0x000000ffff027224 */ /* 0x002fe400078e0a04 */
[----:B--2---:R-:W-:Y:S02]  /*0410*/  IMAD.MOV R9, RZ, RZ, -R3 ;  /* 0x000000ffff097224 */ /* 0x004fe400078e0a03 */
[----:B------:R-:W-:Y:S02]  /*0420*/  IMAD.MOV R8, RZ, RZ, -R6 ;  /* 0x000000ffff087224 */ /* 0x000fe400078e0a06 */
[C---:B------:R-:W-:Y:S02]  /*0430*/  IMAD R5, R0.reuse, R2, R5 ;  /* 0x0000000200057224 */ /* 0x040fe400078e0205 */
[C---:B------:R-:W-:Y:S02]  /*0440*/  IMAD R7, R0.reuse, R8, R7 ;  /* 0x0000000800077224 */ /* 0x040fe400078e0207 */
[----:B------:R-:W-:Y:S01]  /*0450*/  IMAD R9, R9, R10, RZ ;  /* 0x0000000a09097224 */ /* 0x000fe200078e02ff */
[C---:B------:R-:W-:Y:S01]  /*0460*/  ISETP.GT.U32.AND P2, PT, R0.reuse, R5, PT ;  /* 0x000000050000720c */ /* 0x040fe20003f44070 */
[----:B------:R-:W-:Y:S01]  /*0470*/  IMAD.MOV.U32 R2, RZ, RZ, RZ ;  /* 0x000000ffff027224 */ /* 0x000fe200078e00ff */
[----:B------:R-:W-:Y:S01]  /*0480*/  ISETP.GT.U32.AND P5, PT, R0, R7, PT ;  /* 0x000000070000720c */ /* 0x000fe20003fa4070 */
[----:B------:R-:W-:-:S04]  /*0490*/  IMAD.HI.U32 R8, R45, R11, RZ ;  /* 0x0000000b2d087227 */ /* 0x000fc800078e00ff */
[----:B------:R-:W-:-:S04]  /*04a0*/  IMAD.HI.U32 R2, R3, R9, R2 ;  /* 0x0000000903027227 */ /* 0x000fc800078e0002 */
[----:B------:R-:W-:Y:S02]  /*04b0*/  IMAD.MOV R9, RZ, RZ, -R8 ;  /* 0x000000ffff097224 */ /* 0x000fe400078e0a08 */
[----:B------:R-:W-:Y:S01]  /*04c0*/  IMAD.MOV.U32 R3, RZ, RZ, R12 ;  /* 0x000000ffff037224 */ /* 0x000fe200078e000c */
[----:B------:R-:W-:Y:S01]  /*04d0*/  @!P2 IADD3 R4, R4, 0x1, RZ ;  /* 0x000000010404a810 */ /* 0x000fe20007ffe0ff */
[----:B------:R-:W-:Y:S01]  /*04e0*/  IMAD R9, R0, R9, R11 ;  /* 0x0000000900097224 */ /* 0x000fe200078e020b */
[----:B------:R-:W-:Y:S01]  /*04f0*/  @!P5 IADD3 R6, R6, 0x1, RZ ;  /* 0x000000010606d810 */ /* 0x000fe20007ffe0ff */
[----:B------:R-:W-:Y:S02]  /*0500*/  IMAD.MOV.U32 R11, RZ, RZ, R13 ;  /* 0x000000ffff0b7224 */ /* 0x000fe400078e000d */
[----:B------:R-:W-:Y:S01]  /*0510*/  IMAD.HI.U32 R2, R2, R3, RZ ;  /* 0x0000000302027227 */ /* 0x000fe200078e00ff */
[----:B------:R-:W-:-:S03]  /*0520*/  ISETP.GT.U32.AND P0, PT, R0, R9, PT ;  /* 0x000000090000720c */ /* 0x000fc60003f04070 */
[----:B------:R-:W-:Y:S02]  /*0530*/  IMAD R3, R2, R11, R3 ;  /* 0x0000000b02037224 */ /* 0x000fe400078e0203 */
[--C-:B------:R-:W-:Y:S02]  /*0540*/  @!P2 IMAD.IADD R5, R5, 0x1, -R0.reuse ;  /* 0x000000010505a824 */ /* 0x100fe400078e0a00 */
[--C-:B------:R-:W-:Y:S01]  /*0550*/  @!P5 IMAD.IADD R7, R7, 0x1, -R0.reuse ;  /* 0x000000010707d824 */ /* 0x100fe200078e0a00 */
[----:B------:R-:W-:Y:S02]  /*0560*/  ISETP.GT.U32.AND P1, PT, R10, R3, PT ;  /* 0x000000030a00720c */ /* 0x000fe40003f24070 */
[-C--:B------:R-:W-:Y:S01]  /*0570*/  ISETP.GE.U32.AND P4, PT, R5, R0.reuse, PT ;  /* 0x000000000500720c */ /* 0x080fe20003f86070 */
[----:B------:R-:W-:Y:S01]  /*0580*/  IMAD.MOV.U32 R5, RZ, RZ, c[0x0][0x190] ;  /* 0x00006400ff057624 */ /* 0x000fe200078e00ff */
[----:B------:R-:W-:Y:S01]  /*0590*/  ISETP.GE.U32.AND P6, PT, R7, R0, PT ;  /* 0x000000000700720c */ /* 0x000fe20003fc6070 */
[----:B------:R-:W-:Y:S01]  /*05a0*/  @!P0 IMAD.IADD R9, R9, 0x1, -R0 ;  /* 0x0000000109098824 */ /* 0x000fe200078e0a00 */
[----:B------:R-:W-:-:S02]  /*05b0*/  LOP3.LUT R7, R19, R14, RZ, 0x3c, !PT ;  /* 0x0000000e13077212 */ /* 0x000fc400078e3cff */
[----:B------:R-:W-:Y:S02]  /*05c0*/  LOP3.LUT R5, R5, c[0x0][0x194], RZ, 0x3c, !PT ;  /* 0x0000650005057a12 */ /* 0x000fe400078e3cff */
[----:B------:R-:W-:Y:S02]  /*05d0*/  ISETP.GE.AND P3, PT, R7, RZ, PT ;  /* 0x000000ff0700720c */ /* 0x000fe40003f66270 */
[----:B------:R-:W-:Y:S01]  /*05e0*/  ISETP.GE.AND P2, PT, R5, RZ, PT ;  /* 0x000000ff0500720c */ /* 0x000fe20003f46270 */
[----:B------:R-:W-:Y:S01]  /*05f0*/  @!P1 IMAD.IADD R3, R3, 0x1, -R10 ;  /* 0x0000000103039824 */ /* 0x000fe200078e0a0a */
[----:B------:R-:W-:Y:S01]  /*0600*/  @!P1 IADD3 R2, R2, 0x1, RZ ;  /* 0x0000000102029810 */ /* 0x000fe20007ffe0ff */
[----:B------:R-:W-:Y:S01]  /*0610*/  IMAD.U32 R5, RZ, RZ, UR6 ;  /* 0x00000006ff057e24 */ /* 0x000fe2000f8e00ff */
[----:B------:R-:W-:Y:S02]  /*0620*/  ISETP.NE.AND P1, PT, R14, RZ, PT ;  /* 0x000000ff0e00720c */ /* 0x000fe40003f25270 */
[----:B------:R-:W-:-:S02]  /*0630*/  ISETP.GE.U32.AND P5, PT, R3, R10, PT ;  /* 0x0000000a0300720c */ /* 0x000fc40003fa6070 */
[----:B------:R-:W-:Y:S02]  /*0640*/  @P4 IADD3 R4, R4, 0x1, RZ ;  /* 0x0000000104044810 */ /* 0x000fe40007ffe0ff */
[----:B------:R-:W-:Y:S02]  /*0650*/  ISETP.GE.U32.AND P4, PT, R9, R0, PT ;  /* 0x000000000900720c */ /* 0x000fe40003f86070 */
[----:B------:R-:W-:Y:S02]  /*0660*/  @!P0 IADD3 R8, R8, 0x1, RZ ;  /* 0x0000000108088810 */ /* 0x000fe40007ffe0ff */
[----:B------:R-:W-:Y:S02]  /*0670*/  ISETP.LE.AND P0, PT, RZ, UR10, PT ;  /* 0x0000000aff007c0c */ /* 0x000fe4000bf03270 */
[----:B------:R-:W-:Y:S02]  /*0680*/  @P6 IADD3 R6, R6, 0x1, RZ ;  /* 0x0000000106066810 */ /* 0x000fe40007ffe0ff */
[----:B------:R-:W-:-:S02]  /*0690*/  ISETP.NE.AND P6, PT, RZ, c[0x0][0x194], PT ;  /* 0x00006500ff007a0c */ /* 0x000fc40003fc5270 */
[----:B------:R-:W-:Y:S01]  /*06a0*/  @P5 IADD3 R2, R2, 0x1, RZ ;  /* 0x0000000102025810 */ /* 0x000fe20007ffe0ff */
[----:B------:R-:W-:Y:S01]  /*06b0*/  @!P2 IMAD.MOV R6, RZ, RZ, -R6 ;  /* 0x000000ffff06a224 */ /* 0x000fe200078e0a06 */
[----:B------:R-:W-:Y:S02]  /*06c0*/  LOP3.LUT R7, R22, 0x3, RZ, 0xc0, !PT ;  /* 0x0000000316077812 */ /* 0x000fe400078ec0ff */
[----:B------:R-:W-:Y:S01]  /*06d0*/  @P4 IADD3 R8, R8, 0x1, RZ ;  /* 0x0000000108084810 */ /* 0x000fe20007ffe0ff */
[----:B------:R-:W-:Y:S01]  /*06e0*/  IMAD.MOV.U32 R23, RZ, RZ, R2 ;  /* 0x000000ffff177224 */ /* 0x000fe200078e0002 */
[----:B------:R-:W-:Y:S01]  /*06f0*/  ISETP.LE.AND P4, PT, RZ, UR4, PT ;  /* 0x00000004ff007c0c */ /* 0x000fe2000bf83270 */
[----:B------:R-:W-:Y:S01]  /*0700*/  USHF.R.S32.HI UR4, URZ, 0x1f, UR5 ;  /* 0x0000001f3f047899 */ /* 0x000fe20008011405 */
[----:B------:R-:W-:Y:S01]  /*0710*/  @!P0 IMAD.MOV R4, RZ, RZ, -R4 ;  /* 0x000000ffff048224 */ /* 0x000fe200078e0a04 */
[----:B------:R-:W-:Y:S01]  /*0720*/  SEL R2, R27, R6, !P6 ;  /* 0x000000061b027207 */ /* 0x000fe20007000000 */
[----:B------:R-:W-:Y:S01]  /*0730*/  @!P3 IMAD.MOV R23, RZ, RZ, -R23 ;  /* 0x000000ffff17b224 */ /* 0x000fe200078e0a17 */
[----:B------:R-:W-:Y:S01]  /*0740*/  @!P1 LOP3.LUT R23, RZ, R14, RZ, 0x33, !PT ;  /* 0x0000000eff179212 */ /* 0x000fe200078e33ff */
[----:B------:R-:W-:Y:S01]  /*0750*/  ULEA.HI UR4, UR4, UR5, URZ, 0x3 ;  /* 0x0000000504047291 */ /* 0x000fe2000f8f183f */
[----:B------:R-:W-:Y:S01]  /*0760*/  LOP3.LUT R16, R5, 0x18, R28, 0xf8, !PT ;  /* 0x0000001805107812 */ /* 0x000fe200078ef81c */
[----:B------:R-:W-:Y:S01]  /*0770*/  IMAD.SHL.U32 R47, R7, 0x4, RZ ;  /* 0x00000004072f7824 */ /* 0x000fe200078e00ff */
[----:B------:R-:W-:Y:S01]  /*0780*/  SEL R13, R27, R4, !P6 ;  /* 0x000000041b0d7207 */ /* 0x000fe20007000000 */
[----:B------:R-:W-:Y:S01]  /*0790*/  IMAD R14, R14, R23, RZ ;  /* 0x000000170e0e7224 */ /* 0x000fe200078e02ff */
[----:B------:R-:W-:Y:S01]  /*07a0*/  USHF.R.S32.HI UR5, URZ, 0x3, UR4 ;  /* 0x000000033f057899 */ /* 0x000fe20008011404 */
[----:B------:R-:W-:Y:S01]  /*07b0*/  IMAD.SHL.U32 R23, R23, 0x20, RZ ;  /* 0x0000002017177824 */ /* 0x000fe200078e00ff */
[----:B------:R-:W-:Y:S01]  /*07c0*/  ISETP.GE.AND P3, PT, R16, c[0x0][0x190], PT ;  /* 0x0000640010007a0c */ /* 0x000fe20003f66270 */
[----:B------:R-:W-:Y:S01]  /*07d0*/  IMAD.IADD R6, R19, 0x1, -R14 ;  /* 0x0000000113067824 */ /* 0x000fe200078e0a0e */
[----:B------:R-:W-:Y:S01]  /*07e0*/  ISETP.GE.AND P0, PT, R13, R2, PT ;  /* 0x000000020d00720c */ /* 0x000fe20003f06270 */
[----:B------:R-:W-:Y:S01]  /*07f0*/  @!P4 IMAD.MOV R8, RZ, RZ, -R8 ;  /* 0x000000ffff08c224 */ /* 0x000fe200078e0a08 */
[----:B------:R-:W-:Y:S01]  /*0800*/  LOP3.LUT R3, R23, R46, RZ, 0xfc, !PT ;  /* 0x0000002e17037212 */ /* 0x000fe200078efcff */
[----:B------:R-:W-:Y:S01]  /*0810*/  IMAD R4, R6, 0x4, R7 ;  /* 0x0000000406047824 */ /* 0x000fe200078e0207 */
[----:B------:R-:W-:Y:S01]  /*0820*/  LOP3.LUT P1, RZ, R22, 0x7c, RZ, 0xc0, !PT ;  /* 0x0000007c16ff7812 */ /* 0x000fe2000782c0ff */
[----:B------:R-:W-:Y:S01]  /*0830*/  IMAD R6, R6, 0x20, R49 ;  /* 0x0000002006067824 */ /* 0x000fe200078e0231 */
[----:B------:R-:W-:Y:S01]  /*0840*/  ISETP.GE.AND P2, PT, R3, c[0x0][0x188], PT ;  /* 0x0000620003007a0c */ /* 0x000fe20003f46270 */
[--C-:B------:R-:W-:Y:S01]  /*0850*/  IMAD R11, R31, UR5, R4.reuse ;  /* 0x000000051f0b7c24 */ /* 0x100fe2000f8e0204 */
[----:B------:R-:W-:Y:S01]  /*0860*/  SEL R27, R27, R8, !P6 ;  /* 0x000000081b1b7207 */ /* 0x000fe20007000000 */
[----:B------:R-:W-:Y:S01]  /*0870*/  IMAD R46, R46, 0x10, R47 ;  /* 0x000000102e2e7824 */ /* 0x000fe200078e022f */
[----:B------:R-:W-:Y:S01]  /*0880*/  SEL R12, RZ, 0x10, P2 ;  /* 0x00000010ff0c7807 */ /* 0x000fe20001000000 */
[----:B------:R-:W-:Y:S01]  /*0890*/  IMAD R33, R13, UR5, R4 ;  /* 0x000000050d217c24 */ /* 0x000fe2000f8e0204 */
[----:B------:R-:W-:Y:S01]  /*08a0*/  PLOP3.LUT P5, PT, PT, PT, UP0, 0x80, 0x0 ;  /* 0x000000000000781c */ /* 0x000fe20003faf008 */
[----:B------:R-:W-:Y:S01]  /*08b0*/  USHF.L.U32 UR13, UR5, 0x8, URZ ;  /* 0x00000008050d7899 */ /* 0x000fe2000800063f */
[----:B------:R-:W-:-:S02]  /*08c0*/  SEL R5, R12, RZ, !P3 ;  /* 0x000000ff0c057207 */ /* 0x000fc40005800000 */
[----:B------:R-:W-:Y:S02]  /*08d0*/  SEL R8, RZ, 0x4, P0 ;  /* 0x00000004ff087807 */ /* 0x000fe40000000000 */
[----:B------:R-:W-:Y:S02]  /*08e0*/  ISETP.GE.AND P3, PT, R4, UR5, PT ;  /* 0x0000000504007c0c */ /* 0x000fe4000bf66270 */
[----:B------:R-:W-:Y:S02]  /*08f0*/  SEL R5, R5, RZ, P5 ;  /* 0x000000ff05057207 */ /* 0x000fe40002800000 */
[----:B------:R-:W-:Y:S02]  /*0900*/  PLOP3.LUT P4, PT, PT, PT, UP0, 0x80, 0x0 ;  /* 0x000000000000781c */ /* 0x000fe40003f8f008 */
[----:B------:R-:W-:Y:S02]  /*0910*/  ISETP.GE.AND P5, PT, R31, c[0x0][0x190], PT ;  /* 0x000064001f007a0c */ /* 0x000fe40003fa6270 */
[----:B------:R-:W-:-:S02]  /*0920*/  SEL R8, R8, RZ, !P3 ;  /* 0x000000ff08087207 */ /* 0x000fc40005800000 */
[----:B------:R-:W-:Y:S02]  /*0930*/  SEL R29, RZ, 0x4, P3 ;  /* 0x00000004ff1d7807 */ /* 0x000fe40001800000 */
[----:B------:R-:W-:Y:S02]  /*0940*/  ISETP.NE.U32.AND P6, PT, R5, RZ, PT ;  /* 0x000000ff0500720c */ /* 0x000fe40003fc5070 */
[----:B------:R-:W-:Y:S02]  /*0950*/  SEL R9, R8, RZ, P4 ;  /* 0x000000ff08097207 */ /* 0x000fe40002000000 */
[----:B------:R-:W-:Y:S02]  /*0960*/  SEL R5, R29, RZ, !P5 ;  /* 0x000000ff1d057207 */ /* 0x000fe40006800000 */
[----:B------:R-:W-:Y:S02]  /*0970*/  PLOP3.LUT P5, PT, PT, PT, UP0, 0x80, 0x0 ;  /* 0x000000000000781c */ /* 0x000fe40003faf008 */
[----:B------:R-:W-:-:S02]  /*0980*/  LOP3.LUT R8, R49, 0x10, R22, 0x78, !PT ;  /* 0x0000001031087812 */ /* 0x000fc400078e7816 */
[----:B------:R-:W-:Y:S02]  /*0990*/  @!P1 ISETP.NE.U32.AND P4, PT, R9, RZ, PT ;  /* 0x000000ff0900920c */ /* 0x000fe40003f85070 */
[----:B------:R-:W-:Y:S01]  /*09a0*/  SEL R9, R5, RZ, P5 ;  /* 0x000000ff05097207 */ /* 0x000fe20002800000 */
[----:B------:R-:W-:Y:S01]  /*09b0*/  IMAD.MOV.U32 R5, RZ, RZ, 0x2 ;  /* 0x00000002ff057424 */ /* 0x000fe200078e00ff */
[----:B------:R-:W-:Y:S01]  /*09c0*/  LOP3.LUT R48, R25, R8, RZ, 0xfc, !PT ;  /* 0x0000000819307212 */ /* 0x000fe200078efcff */
[----:B------:R-:W-:Y:S01]  /*09d0*/  IMAD R8, R3, c[0x0][0x190], R16 ;  /* 0x0000640003087a24 */ /* 0x000fe200078e0210 */
[----:B------:R-:W-:Y:S02]  /*09e0*/  ISETP.NE.U32.AND P5, PT, R9, RZ, PT ;  /* 0x000000ff0900720c */ /* 0x000fe40003fa5070 */
[----:B------:R-:W-:Y:S01]  /*09f0*/  SEL R10, RZ, 0x10, P0 ;  /* 0x00000010ff0a7807 */ /* 0x000fe20000000000 */
[----:B------:R-:W-:Y:S01]  /*0a00*/  IMAD.SHL.U32 R48, R48, 0x2, RZ ;  /* 0x0000000230307824 */ /* 0x000fe200078e00ff */
[----:B------:R-:W-:Y:S01]  /*0a10*/  ISETP.GE.AND P0, PT, R6, c[0x0][0x18c], PT ;  /* 0x0000630006007a0c */ /* 0x000fe20003f06270 */
[----:B------:R-:W-:Y:S01]  /*0a20*/  IMAD.WIDE R8, R8, R5, c[0x0][0x160] ;  /* 0x0000580008087625 */ /* 0x000fe200078e0205 */
[----:B------:R-:W-:-:S02]  /*0a30*/  IADD3 R16, R16, 0x100, RZ ;  /* 0x0000010010107810 */ /* 0x000fc40007ffe0ff */
[----:B------:R-:W-:Y:S01]  /*0a40*/  SEL R17, R10, RZ, !P0 ;  /* 0x000000ff0a117207 */ /* 0x000fe20004000000 */
[-C--:B------:R-:W-:Y:S01]  /*0a50*/  IMAD.WIDE R10, R11, R30.reuse, c[0x0][0x168] ;  /* 0x00005a000b0a7625 */ /* 0x080fe200078e021e */
[----:B------:R1:W-:Y:S01]  /*0a60*/  LDGSTS.E.BYPASS.128 [R48], [R8.64], P6 ;  /* 0x0000000008307fae */ /* 0x0003e2000b101c4e */
[----:B------:R-:W-:Y:S01]  /*0a70*/  PLOP3.LUT P6, PT, PT, PT, UP0, 0x80, 0x0 ;  /* 0x000000000000781c */ /* 0x000fe20003fcf008 */
[----:B------:R-:W-:Y:S01]  /*0a80*/  UISETP.GT.AND UP0, UPT, UR7, 0x1ff, UPT ;  /* 0x000001ff0700788c */ /* 0x000fe2000bf04270 */
[----:B------:R-:W-:Y:S01]  /*0a90*/  IADD3 R31, R31, 0x100, RZ ;  /* 0x000001001f1f7810 */ /* 0x000fe20007ffe0ff */
[----:B------:R-:W0:Y:S01]  /*0aa0*/  LDGDEPBAR ;  /* 0x00000000000079af */ /* 0x000e220000000000 */
[----:B------:R-:W-:Y:S02]  /*0ab0*/  SEL R32, R17, RZ, P6 ;  /* 0x000000ff11207207 */ /* 0x000fe40003000000 */
[----:B------:R-:W-:Y:S01]  /*0ac0*/  ISETP.GE.AND P6, PT, R16, c[0x0][0x190], PT ;  /* 0x0000640010007a0c */ /* 0x000fe20003fc6270 */
[----:B------:R2:W-:Y:S01]  /*0ad0*/  LDGSTS.E [R46+0x1800], [R10.64], P5 ;  /* 0x018000000a2e7fae */ /* 0x0005e2000a92184e */
[----:B------:R-:W-:Y:S01]  /*0ae0*/  @!P1 ISETP.NE.U32.AND P5, PT, R32, RZ, PT ;  /* 0x000000ff2000920c */ /* 0x000fe20003fa5070 */
[----:B------:R-:W-:Y:S01]  /*0af0*/  IMAD.WIDE R16, R33, R30, c[0x0][0x178] ;  /* 0x00005e0021107625 */ /* 0x000fe200078e021e */
[----:B------:R-:W-:Y:S01]  /*0b00*/  SEL R32, R12, RZ, !P6 ;  /* 0x000000ff0c207207 */ /* 0x000fe20007000000 */
[----:B------:R-:W0:Y:S01]  /*0b10*/  LDGDEPBAR ;  /* 0x00000000000079af */ /* 0x000e220000000000 */
[----:B------:R-:W-:Y:S01]  /*0b20*/  PLOP3.LUT P6, PT, PT, PT, UP0, 0x80, 0x0 ;  /* 0x000000000000781c */ /* 0x000fe20003fcf008 */
[----:B------:R-:W-:-:S02]  /*0b30*/  IMAD R12, R13, c[0x0][0x18c], R6 ;  /* 0x000063000d0c7a24 */ /* 0x000fc400078e0206 */
[----:B------:R3:W-:Y:S01]  /*0b40*/  @!P1 LDGSTS.E [R47+0x1c80], [R16.64], P4 ;  /* 0x01c80000102f9fae */ /* 0x0007e2000a12184e */
[----:B------:R-:W-:Y:S01]  /*0b50*/  SEL R32, R32, RZ, P6 ;  /* 0x000000ff20207207 */ /* 0x000fe20003000000 */
[----:B------:R-:W-:Y:S01]  /*0b60*/  IMAD.WIDE R12, R12, R5, c[0x0][0x180] ;  /* 0x000060000c0c7625 */ /* 0x000fe200078e0205 */
[----:B------:R-:W-:Y:S01]  /*0b70*/  ISETP.GE.AND P4, PT, R31, c[0x0][0x190], PT ;  /* 0x000064001f007a0c */ /* 0x000fe20003f86270 */
[----:B------:R-:W0:Y:S01]  /*0b80*/  LDGDEPBAR ;  /* 0x00000000000079af */ /* 0x000e220000000000 */
[----:B------:R-:W-:Y:S01]  /*0b90*/  ISETP.GE.AND P6, PT, R27, R2, PT ;  /* 0x000000021b00720c */ /* 0x000fe20003fc6270 */
[----:B------:R-:W-:Y:S01]  /*0ba0*/  IMAD.U32 R33, RZ, RZ, UR13 ;  /* 0x0000000dff217e24 */ /* 0x000fe2000f8e00ff */
[----:B------:R-:W-:Y:S01]  /*0bb0*/  SEL R29, R29, RZ, !P4 ;  /* 0x000000ff1d1d7207 */ /* 0x000fe20006000000 */
[----:B------:R4:W-:Y:S01]  /*0bc0*/  @!P1 LDGSTS.E.BYPASS.128 [R43+0x1c00], [R12.64], P5 ;  /* 0x01c000000c2b9fae */ /* 0x0009e2000a901c4e */
[----:B------:R-:W-:Y:S01]  /*0bd0*/  ISETP.NE.U32.AND P4, PT, R32, RZ, PT ;  /* 0x000000ff2000720c */ /* 0x000fe20003f85070 */
[----:B--2---:R-:W-:Y:S01]  /*0be0*/  IMAD.WIDE R10, R33, 0x4, R10 ;  /* 0x00000004210a7825 */ /* 0x004fe200078e020a */
[----:B------:R-:W-:Y:S01]  /*0bf0*/  PLOP3.LUT P5, PT, PT, PT, UP0, 0x80, 0x0 ;  /* 0x000000000000781c */ /* 0x000fe20003faf008 */
[----:B------:R-:W0:Y:S01]  /*0c00*/  LDGDEPBAR ;  /* 0x00000000000079af */ /* 0x000e220000000000 */
[----:B---3--:R-:W-:-:S03]  /*0c10*/  SEL R16, RZ, 0x4, P6 ;  /* 0x00000004ff107807 */ /* 0x008fc60003000000 */
[----:B------:R-:W-:Y:S01]  /*0c20*/  BAR.SYNC.DEFER_BLOCKING 0x0 ;  /* 0x0000000000007b1d */ /* 0x000fe20000010000 */
[----:B------:R-:W-:-:S04]  /*0c30*/  SEL R16, R16, RZ, !P3 ;  /* 0x000000ff10107207 */ /* 0x000fc80005800000 */
[----:B------:R-:W-:Y:S01]  /*0c40*/  SEL R17, R16, RZ, P5 ;  /* 0x000000ff10117207 */ /* 0x000fe20002800000 */
[----:B------:R-:W4:Y:S01]  /*0c50*/  S2R R31, SR_TID.X ;  /* 0x00000000001f7919 */ /* 0x000f220000002100 */
[----:B------:R-:W-:Y:S02]  /*0c60*/  PLOP3.LUT P5, PT, PT, PT, UP0, 0x80, 0x0 ;  /* 0x000000000000781c */ /* 0x000fe40003faf008 */
[----:B------:R-:W-:Y:S02]  /*0c70*/  SEL R16, RZ, 0x10, P6 ;  /* 0x00000010ff107807 */ /* 0x000fe40003000000 */
[----:B------:R-:W-:Y:S02]  /*0c80*/  SEL R29, R29, RZ, P5 ;  /* 0x000000ff1d1d7207 */ /* 0x000fe40002800000 */
[----:B------:R-:W-:Y:S01]  /*0c90*/  PLOP3.LUT P6, PT, PT, PT, UP0, 0x80, 0x0 ;  /* 0x000000000000781c */ /* 0x000fe20003fcf008 */
[----:B------:R-:W-:Y:S01]  /*0ca0*/  UISETP.GE.AND UP0, UPT, UR7, 0x100, UPT ;  /* 0x000001000700788c */ /* 0x000fe2000bf06270 */
[----:B------:R-:W-:-:S02]  /*0cb0*/  SEL R16, R16, RZ, !P0 ;  /* 0x000000ff10107207 */ /* 0x000fc40004000000 */
[----:B------:R-:W-:Y:S02]  /*0cc0*/  @!P1 ISETP.NE.U32.AND P5, PT, R17, RZ, PT ;  /* 0x000000ff1100920c */ /* 0x000fe40003fa5070 */
[----:B------:R-:W-:Y:S02]  /*0cd0*/  SEL R17, R16, RZ, P6 ;  /* 0x000000ff10117207 */ /* 0x000fe40003000000 */
[----:B------:R-:W-:Y:S02]  /*0ce0*/  LOP3.LUT R16, R22, 0x8, RZ, 0xc0, !PT ;  /* 0x0000000816107812 */ /* 0x000fe400078ec0ff */
[----:B------:R-:W-:Y:S01]  /*0cf0*/  @!P1 ISETP.NE.U32.AND P6, PT, R17, RZ, PT ;  /* 0x000000ff1100920c */ /* 0x000fe20003fc5070 */
[----:B------:R-:W-:Y:S01]  /*0d00*/  @!PT LDS RZ, [RZ] ;  /* 0x00000000fffff984 */ /* 0x000fe20000000800 */
[----:B------:R-:W-:Y:S01]  /*0d10*/  @!PT LDS RZ, [RZ] ;  /* 0x00000000fffff984 */ /* 0x000fe20000000800 */
[----:B------:R-:W-:Y:S01]  /*0d20*/  @!PT LDS RZ, [RZ] ;  /* 0x00000000fffff984 */ /* 0x000fe20000000800 */
[----:B------:R1:W-:Y:S01]  /*0d30*/  LDGSTS.E.BYPASS.128 [R48+0x800], [R8.64+0x200], P4 ;  /* 0x0080020008307fae */ /* 0x0003e2000a101c4e */
[----:B------:R-:W-:Y:S01]  /*0d40*/  ISETP.NE.U32.AND P4, PT, R29, RZ, PT ;  /* 0x000000ff1d00720c */ /* 0x000fe20003f85070 */
[----:B------:R-:W-:Y:S02]  /*0d50*/  IMAD.SHL.U32 R17, R16, 0x8, RZ ;  /* 0x0000000810117824 */ /* 0x000fe400078e00ff */
[----:B------:R-:W0:Y:S01]  /*0d60*/  LDGDEPBAR ;  /* 0x00000000000079af */ /* 0x000e220000000000 */
[C---:B----4-:R-:W-:Y:S01]  /*0d70*/  LOP3.LUT R13, R31.reuse, 0x4, RZ, 0xc0, !PT ;  /* 0x000000041f0d7812 */ /* 0x050fe200078ec0ff */
[----:B------:R-:W-:-:S04]  /*0d80*/  IMAD.SHL.U32 R12, R31, 0x2, RZ ;  /* 0x000000021f0c7824 */ /* 0x000fc800078e00ff */
[----:B------:R-:W-:Y:S02]  /*0d90*/  IMAD.SHL.U32 R13, R13, 0x8, RZ ;  /* 0x000000080d0d7824 */ /* 0x000fe400078e00ff */
[----:B-1----:R-:W-:Y:S02]  /*0da0*/  IMAD R9, R27, UR5, R4 ;  /* 0x000000051b097c24 */ /* 0x002fe4000f8e0204 */
[----:B------:R1:W-:Y:S01]  /*0db0*/  LDGSTS.E [R46+0x1a00], [R10.64], P4 ;  /* 0x01a000000a2e7fae */ /* 0x0003e2000a12184e */
[----:B------:R-:W-:Y:S02]  /*0dc0*/  PLOP3.LUT P4, PT, PT, PT, UP0, 0x80, 0x0 ;  /* 0x000000000000781c */ /* 0x000fe40003f8f008 */
[----:B------:R-:W-:Y:S01]  /*0dd0*/  LOP3.LUT R29, R13, 0x6, R12, 0xf8, !PT ;  /* 0x000000060d1d7812 */ /* 0x000fe200078ef80c */
[----:B------:R-:W-:Y:S01]  /*0de0*/  IMAD R12, R27, c[0x0][0x18c], R6 ;  /* 0x000063001b0c7a24 */ /* 0x000fe200078e0206 */
[----:B------:R-:W-:Y:S01]  /*0df0*/  LOP3.LUT R13, R13, 0x300, R28, 0xf8, !PT ;  /* 0x000003000d0d7812 */ /* 0x000fe200078ef81c */
[----:B------:R-:W-:Y:S01]  /*0e00*/  IMAD.WIDE R8, R9, R30, c[0x0][0x178] ;  /* 0x00005e0009087625 */ /* 0x000fe200078e021e */
[C-C-:B------:R-:W-:Y:S01]  /*0e10*/  LOP3.LUT R32, R20.reuse, R29, R17.reuse, 0xfe, !PT ;  /* 0x0000001d14207212 */ /* 0x140fe200078efe11 */
[----:B------:R-:W0:Y:S01]  /*0e20*/  LDGDEPBAR ;  /* 0x00000000000079af */ /* 0x000e220000000000 */
[----:B------:R-:W-:Y:S01]  /*0e30*/  LOP3.LUT R27, R20, R13, R17, 0xfe, !PT ;  /* 0x0000000d141b7212 */ /* 0x000fe200078efe11 */
[----:B------:R-:W-:Y:S01]  /*0e40*/  IMAD.WIDE R12, R12, R5, c[0x0][0x180] ;  /* 0x000060000c0c7625 */ /* 0x000fe200078e0205 */
[----:B------:R-:W-:Y:S01]  /*0e50*/  LOP3.LUT R17, R32, 0x8, R15, 0xf8, !PT ;  /* 0x0000000820117812 */ /* 0x000fe200078ef80f */
[----:B------:R2:W-:Y:S01]  /*0e60*/  @!P1 LDGSTS.E [R47+0x1c90], [R8.64], P5 ;  /* 0x01c90000082f9fae */ /* 0x0005e2000a92184e */
[----:B-1----:R-:W-:-:S02]  /*0e70*/  SHF.R.U32.HI R11, RZ, 0x2, R27 ;  /* 0x00000002ff0b7819 */ /* 0x002fc4000001161b */
[--C-:B------:R-:W-:Y:S01]  /*0e80*/  LOP3.LUT R20, R17, 0x200, R28.reuse, 0xf8, !PT ;  /* 0x0000020011147812 */ /* 0x100fe200078ef81c */
[----:B------:R-:W0:Y:S04]  /*0e90*/  LDGDEPBAR ;  /* 0x00000000000079af */ /* 0x000e280000000000 */
[----:B------:R1:W-:Y:S04]  /*0ea0*/  @!P1 LDGSTS.E.BYPASS.128 [R43+0x1c40], [R12.64], P6 ;  /* 0x01c400000c2b9fae */ /* 0x0003e8000b101c4e */
[----:B------:R-:W0:Y:S01]  /*0eb0*/  LDGDEPBAR ;  /* 0x00000000000079af */ /* 0x000e220000000000 */
[----:B--2---:R-:W-:Y:S01]  /*0ec0*/  LOP3.LUT R9, R27, 0x18, R28, 0xf8, !PT ;  /* 0x000000181b097812 */ /* 0x004fe200078ef81c */
[----:B------:R-:W-:Y:S05]  /*0ed0*/  @!P4 BRA `(.L_x_0) ;  /* 0x000011500000c947 */ /* 0x000fea0003800000 */
[C---:B------:R-:W-:Y:S01]  /*0ee0*/  LOP3.LUT R8, R15.reuse, 0x8, RZ, 0xc0, !PT ;  /* 0x000000080f087812 */ /* 0x040fe200078ec0ff */
[----:B------:R-:W-:Y:S01]  /*0ef0*/  USHF.R.S32.HI UR10, URZ, 0x1f, UR13 ;  /* 0x0000001f3f0a7899 */ /* 0x000fe2000801140d */
[----:B-1----:R-:W-:Y:S01]  /*0f00*/  LOP3.LUT R13, R15, 0x12, RZ, 0xc0, !PT ;  /* 0x000000120f0d7812 */ /* 0x002fe200078ec0ff */
[----:B------:R-:W-:Y:S01]  /*0f10*/  USHF.L.U32 UR4, UR13, 0x3, URZ ;  /* 0x000000030d047899 */ /* 0x000fe2000800063f */
[----:B------:R-:W-:Y:S01]  /*0f20*/  LOP3.LUT R17, R28, 0x8, RZ, 0xc0, !PT ;  /* 0x000000081c117812 */ /* 0x000fe200078ec0ff */
[----:B------:R-:W-:Y:S01]  /*0f30*/  USHF.L.U64.HI UR8, UR13, 0x3, UR10 ;  /* 0x000000030d087899 */ /* 0x000fe2000801020a */
[C---:B------:R-:W-:Y:S01]  /*0f40*/  IADD3 R23, R8.reuse, R13, R23 ;  /* 0x0000000d08177210 */ /* 0x040fe20007ffe017 */
[----:B------:R-:W-:Y:S01]  /*0f50*/  UMOV UR9, 0x1 ;  /* 0x0000000100097882 */ /* 0x000fe20000000000 */
[----:B------:R-:W-:Y:S01]  /*0f60*/  IADD3 R37, R8, UR6, R13 ;  /* 0x0000000608257c10 */ /* 0x000fe2000fffe00d */
[----:B------:R-:W-:Y:S01]  /*0f70*/  IMAD.SHL.U32 R8, R22, 0x4, RZ ;  /* 0x0000000416087824 */ /* 0x000fe200078e00ff */
[----:B------:R-:W-:Y:S01]  /*0f80*/  SHF.R.U32.HI R27, RZ, 0x2, R16 ;  /* 0x00000002ff1b7819 */ /* 0x000fe20000011610 */
[----:B------:R-:W-:Y:S01]  /*0f90*/  UIADD3 UR6, UR6, 0x200, URZ ;  /* 0x0000020006067890 */ /* 0x000fe2000fffe03f */
[----:B------:R-:W-:Y:S01]  /*0fa0*/  LOP3.LUT R17, R28, 0x10, R17, 0x2e, !PT ;  /* 0x000000101c117812 */ /* 0x000fe200078e2e11 */
[----:B------:R-:W-:Y:S01]  /*0fb0*/  USHF.L.U64.HI UR11, UR13, 0x2, UR10 ;  /* 0x000000020d0b7899 */ /* 0x000fe2000801020a */
[----:B------:R-:W-:-:S02]  /*0fc0*/  IADD3 R37, R24, R37, R21 ;  /* 0x0000002518257210 */ /* 0x000fc40007ffe015 */
[----:B------:R-:W-:Y:S01]  /*0fd0*/  LOP3.LUT R13, R8, 0xc, RZ, 0xc0, !PT ;  /* 0x0000000c080d7812 */ /* 0x000fe200078ec0ff */
[----:B------:R-:W-:Y:S01]  /*0fe0*/  IMAD.SHL.U32 R8, R19, 0x4, RZ ;  /* 0x0000000413087824 */ /* 0x000fe200078e00ff */
[----:B------:R-:W-:Y:S02]  /*0ff0*/  LOP3.LUT R10, R21, 0x18, R28, 0xf8, !PT ;  /* 0x00000018150a7812 */ /* 0x000fe400078ef81c */
[-C--:B------:R-:W-:Y:S01]  /*1000*/  LOP3.LUT R16, R27, R24.reuse, R17, 0xfe, !PT ;  /* 0x000000181b107212 */ /* 0x080fe200078efe11 */
[----:B------:R-:W-:Y:S01]  /*1010*/  IMAD R8, R37, UR5, R8 ;  /* 0x0000000525087c24 */ /* 0x000fe2000f8e0208 */
[----:B------:R-:W-:Y:S01]  /*1020*/  IADD3 R23, R24, R23, R21 ;  /* 0x0000001718177210 */ /* 0x000fe20007ffe015 */
[----:B------:R-:W-:Y:S01]  /*1030*/  IMAD.U32 R17, RZ, RZ, UR8 ;  /* 0x00000008ff117e24 */ /* 0x000fe2000f8e00ff */
[----:B------:R-:W-:Y:S01]  /*1040*/  LOP3.LUT R10, R27, R24, R10, 0xfe, !PT ;  /* 0x000000181b0a7212 */ /* 0x000fe200078efe0a */
[----:B------:R-:W-:Y:S01]  /*1050*/  IMAD.IADD R19, R7, 0x1, R8 ;  /* 0x0000000107137824 */ /* 0x000fe200078e0208 */
[----:B------:R-:W-:Y:S01]  /*1060*/  LOP3.LUT R16, R16, R21, RZ, 0xfc, !PT ;  /* 0x0000001510107212 */ /* 0x000fe200078efcff */
[----:B------:R-:W-:Y:S01]  /*1070*/  IMAD R18, R23, c[0x0][0x190], R18 ;  /* 0x0000640017127a24 */ /* 0x000fe200078e0212 */
[--C-:B------:R-:W-:Y:S01]  /*1080*/  LOP3.LUT R10, R10, 0x8, R15.reuse, 0x78, !PT ;  /* 0x000000080a0a7812 */ /* 0x100fe200078e780f */
[----:B------:R-:W-:Y:S01]  /*1090*/  IMAD.SHL.U32 R21, R26, 0x20, RZ ;  /* 0x000000201a157824 */ /* 0x000fe200078e00ff */
[----:B------:R-:W-:Y:S01]  /*10a0*/  LOP3.LUT R8, R16, 0x8, R15, 0x78, !PT ;  /* 0x0000000810087812 */ /* 0x000fe200078e780f */
[----:B------:R-:W-:Y:S01]  /*10b0*/  IMAD.U32 R16, RZ, RZ, UR4 ;  /* 0x00000004ff107e24 */ /* 0x000fe2000f8e00ff */
[----:B------:R-:W-:Y:S01]  /*10c0*/  LOP3.LUT R7, R13, 0x10, RZ, 0xfc, !PT ;  /* 0x000000100d077812 */ /* 0x000fe200078efcff */
[----:B------:R-:W-:Y:S01]  /*10d0*/  IMAD R15, R14, -0x4, R19 ;  /* 0xfffffffc0e0f7824 */ /* 0x000fe200078e0213 */
[----:B------:R-:W-:Y:S01]  /*10e0*/  SHF.R.U32.HI R29, RZ, 0x1, R22 ;  /* 0x00000001ff1d7819 */ /* 0x000fe20000011616 */
[----:B------:R-:W-:Y:S01]  /*10f0*/  IMAD.IADD R18, R49, 0x1, R18 ;  /* 0x0000000131127824 */ /* 0x000fe200078e0212 */
[----:B------:R-:W-:Y:S01]  /*1100*/  LOP3.LUT R36, R13, 0x10, R22, 0xf8, !PT ;  /* 0x000000100d247812 */ /* 0x000fe200078ef816 */
[----:B------:R-:W-:Y:S01]  /*1110*/  IMAD.WIDE R14, R15, 0x4, R16 ;  /* 0x000000040f0e7825 */ /* 0x000fe200078e0210 */
[----:B------:R-:W-:Y:S01]  /*1120*/  LOP3.LUT R22, R22, 0x10, R13, 0x2e, !PT ;  /* 0x0000001016167812 */ /* 0x000fe200078e2e0d */
[----:B------:R-:W-:Y:S01]  /*1130*/  USHF.R.S32.HI UR8, URZ, 0x1f, UR7 ;  /* 0x0000001f3f087899 */ /* 0x000fe20008011407 */
[----:B------:R-:W-:Y:S01]  /*1140*/  LOP3.LUT R12, R28, 0x18, R29, 0x48, !PT ;  /* 0x000000181c0c7812 */ /* 0x000fe200078e481d */
[----:B------:R-:W-:Y:S01]  /*1150*/  IMAD.SHL.U32 R13, R13, 0x20, RZ ;  /* 0x000000200d0d7824 */ /* 0x000fe200078e00ff */
[----:B------:R-:W-:Y:S01]  /*1160*/  LOP3.LUT R41, R21, R36, RZ, 0xfc, !PT ;  /* 0x0000002415297212 */ /* 0x000fe200078efcff */
[----:B------:R-:W-:Y:S01]  /*1170*/  IMAD.SHL.U32 R7, R7, 0x20, RZ ;  /* 0x0000002007077824 */ /* 0x000fe200078e00ff */
[----:B------:R-:W-:Y:S01]  /*1180*/  LOP3.LUT R40, R21, R22, RZ, 0xfc, !PT ;  /* 0x0000001615287212 */ /* 0x000fe200078efcff */
[----:B------:R-:W-:Y:S01]  /*1190*/  IMAD.WIDE R16, R18, R5, c[0x0][0x160] ;  /* 0x0000580012107625 */ /* 0x000fe200078e0205 */
[----:B------:R-:W-:Y:S01]  /*11a0*/  LOP3.LUT R12, R25, R12, RZ, 0xfc, !PT ;  /* 0x0000000c190c7212 */ /* 0x000fe200078efcff */
[----:B------:R-:W-:Y:S01]  /*11b0*/  ULEA.HI UR8, UR8, UR7, URZ, 0x8 ;  /* 0x0000000708087291 */ /* 0x000fe2000f8f403f */
[----:B------:R-:W-:Y:S01]  /*11c0*/  LOP3.LUT R39, R10, R13, RZ, 0xfc, !PT ;  /* 0x0000000d0a277212 */ /* 0x000fe200078efcff */
[----:B------:R-:W-:Y:S01]  /*11d0*/  IMAD.IADD R36, R36, 0x1, R21 ;  /* 0x0000000124247824 */ /* 0x000fe200078e0215 */
[----:B------:R-:W-:Y:S01]  /*11e0*/  LOP3.LUT R18, R10, R7, RZ, 0xfc, !PT ;  /* 0x000000070a127212 */ /* 0x000fe200078efcff */
[----:B------:R-:W-:Y:S01]  /*11f0*/  IMAD.IADD R21, R21, 0x1, R22 ;  /* 0x0000000115157824 */ /* 0x000fe200078e0216 */
[----:B------:R-:W-:Y:S01]  /*1200*/  IADD3 R10, P5, R14, c[0x0][0x168], RZ ;  /* 0x00005a000e0a7a10 */ /* 0x000fe20007fbe0ff */
[--C-:B------:R-:W-:Y:S01]  /*1210*/  IMAD.IADD R38, R13, 0x1, R8.reuse ;  /* 0x000000010d267824 */ /* 0x100fe200078e0208 */
[----:B------:R-:W-:Y:S01]  /*1220*/  USHF.R.S32.HI UR8, URZ, 0x8, UR8 ;  /* 0x000000083f087899 */ /* 0x000fe20008011408 */
[----:B------:R-:W-:Y:S01]  /*1230*/  IMAD.IADD R22, R7, 0x1, R8 ;  /* 0x0000000107167824 */ /* 0x000fe200078e0208 */
[----:B------:R-:W-:Y:S01]  /*1240*/  IADD3 R8, P4, R16, 0x400, RZ ;  /* 0x0000040010087810 */ /* 0x000fe20007f9e0ff */
[----:B------:R-:W-:Y:S01]  /*1250*/  IMAD.SHL.U32 R24, R12, 0x2, RZ ;  /* 0x000000020c187824 */ /* 0x000fe200078e00ff */
[----:B------:R-:W-:Y:S01]  /*1260*/  IADD3.X R25, R15, c[0x0][0x16c], RZ, P5, !PT ;  /* 0x00005b000f197a10 */ /* 0x000fe20002ffe4ff */
[----:B------:R-:W-:Y:S01]  /*1270*/  IMAD.SHL.U32 R7, R18, 0x2, RZ ;  /* 0x0000000212077824 */ /* 0x000fe200078e00ff */
[----:B------:R-:W-:Y:S01]  /*1280*/  PRMT R50, RZ, 0x5410, RZ ;  /* 0x00005410ff327816 */ /* 0x000fe200000000ff */
[----:B------:R-:W-:Y:S01]  /*1290*/  IMAD.X R23, RZ, RZ, R17, P4 ;  /* 0x000000ffff177224 */ /* 0x000fe200020e0611 */
[----:B------:R-:W-:Y:S01]  /*12a0*/  PRMT R51, RZ, 0x5410, RZ ;  /* 0x00005410ff337816 */ /* 0x000fe200000000ff */
[----:B------:R-:W-:Y:S01]  /*12b0*/  IMAD.SHL.U32 R22, R22, 0x2, RZ ;  /* 0x0000000216167824 */ /* 0x000fe200078e00ff */
[----:B------:R-:W-:Y:S01]  /*12c0*/  PRMT R34, RZ, 0x5410, RZ ;  /* 0x00005410ff227816 */ /* 0x000fe200000000ff */
[----:B------:R-:W-:Y:S01]  /*12d0*/  UMOV UR4, URZ ;  /* 0x0000003f00047c82 */ /* 0x000fe20008000000 */
[----:B------:R-:W-:Y:S01]  /*12e0*/  PRMT R35, RZ, 0x5410, RZ ;  /* 0x00005410ff237816 */ /* 0x000fe200000000ff */
[----:B------:R-:W-:Y:S01]  /*12f0*/  UIADD3 UR12, UR8, -0x2, URZ ;  /* 0xfffffffe080c7890 */ /* 0x000fe2000fffe03f */
[----:B------:R-:W-:Y:S01]  /*1300*/  IADD3 R44, R47, 0x1c80, RZ ;  /* 0x00001c802f2c7810 */ /* 0x000fe20007ffe0ff */
[----:B------:R-:W-:Y:S01]  /*1310*/  UMOV UR7, 0xffffffff ;  /* 0xffffffff00077882 */ /* 0x000fe20000000000 */
[----:B------:R-:W-:-:S02]  /*1320*/  IADD3 R42, R43, 0x1c00, RZ ;  /* 0x00001c002b2a7810 */ /* 0x000fc40007ffe0ff */
[----:B------:R-:W-:Y:S02]  /*1330*/  IADD3 R37, R37, 0x200, RZ ;  /* 0x0000020025257810 */ /* 0x000fe40007ffe0ff */
[----:B------:R-:W-:Y:S02]  /*1340*/  LEA R39, R39, 0x1000, 0x1 ;  /* 0x0000100027277811 */ /* 0x000fe400078e08ff */
[----:B------:R-:W-:Y:S02]  /*1350*/  LEA R38, R38, 0x1000, 0x1 ;  /* 0x0000100026267811 */ /* 0x000fe400078e08ff */
.L_x_1:
[----:B------:R-:W-:-:S04]  /*1360*/  DEPBAR.LE SB0, 0x4 ;  /* 0x000081000000791a */ /* 0x000fc80000000000 */
[----:B------:R-:W-:Y:S02]  /*1370*/  UIADD3 UR7, UR7, 0x1, URZ ;  /* 0x0000000107077890 */ /* 0x000fe4000fffe03f */
[----:B------:R-:W-:Y:S02]  /*1380*/  UIADD3 UR9, UR9, 0x1, URZ ;  /* 0x0000000109097890 */ /* 0x000fe4000fffe03f */
[----:B------:R-:W-:-:S04]  /*1390*/  UISETP.GE.AND UP0, UPT, UR7, 0x2, UPT ;  /* 0x000000020700788c */ /* 0x000fc8000bf06270 */
[----:B------:R-:W-:Y:S02]  /*13a0*/  USEL UR7, UR7, URZ, !UP0 ;  /* 0x0000003f07077287 */ /* 0x000fe4000c000000 */
[----:B------:R-:W-:Y:S02]  /*13b0*/  UISETP.GE.AND UP0, UPT, UR4, UR12, UPT ;  /* 0x0000000c0400728c */ /* 0x000fe4000bf06270 */
[----:B------:R-:W-:Y:S02]  /*13c0*/  USHF.L.U32 UR10, UR7, 0xb, URZ ;  /* 0x0000000b070a7899 */ /* 0x000fe4000800063f */
[----:B------:R-:W-:Y:S01]  /*13d0*/  IMAD.U32 R13, RZ, RZ, UR7 ;  /* 0x00000007ff0d7e24 */ /* 0x000fe2000f8e00ff */
[----:B------:R-:W-:Y:S01]  /*13e0*/  UIADD3 UR4, UR4, 0x1, URZ ;  /* 0x0000000104047890 */ /* 0x000fe2000fffe03f */
[----:B------:R-:W-:Y:S02]  /*13f0*/  IMAD.U32 R26, RZ, RZ, UR7 ;  /* 0x00000007ff1a7e24 */ /* 0x000fe4000f8e00ff */
[----:B------:R-:W-:Y:S01]  /*1400*/  IMAD R16, R13, 0x200, R46 ;  /* 0x000002000d107824 */ /* 0x000fe200078e022e */
[----:B------:R-:W-:Y:S01]  /*1410*/  BAR.SYNC.DEFER_BLOCKING 0x0 ;  /* 0x0000000000007b1d */ /* 0x000fe20000010000 */
[----:B------:R-:W-:Y:S01]  /*1420*/  IMAD R26, R26, 0x10, R47 ;  /* 0x000000101a1a7824 */ /* 0x000fe200078e022f */
[----:B------:R-:W-:Y:S01]  /*1430*/  LEA R32, R36, UR10, 0x1 ;  /* 0x0000000a24207c11 */ /* 0x000fe2000f8e08ff */
[----:B------:R-:W-:-:S03]  /*1440*/  IMAD.U32 R30, RZ, RZ, UR7 ;  /* 0x00000007ff1e7e24 */ /* 0x000fc6000f8e00ff */
[----:B------:R-:W1:Y:S04]  /*1450*/  LDS R16, [R16+0x1800] ;  /* 0x0018000010107984 */ /* 0x000e680000000800 */
[----:B------:R-:W2:Y:S04]  /*1460*/  LDS R26, [R26+0x1c80] ;  /* 0x001c80001a1a7984 */ /* 0x000ea80000000800 */
[----:B------:R-:W-:Y:S01]  /*1470*/  LDS.64 R32, [R32+0x200] ;  /* 0x0002000020207984 */ /* 0x000fe20000000a00 */
[----:B-1----:R-:W-:Y:S02]  /*1480*/  LOP3.LUT R12, R16, 0xf, RZ, 0xc0, !PT ;  /* 0x0000000f100c7812 */ /* 0x002fe400078ec0ff */
[----:B------:R-:W-:-:S02]  /*1490*/  SHF.R.U32.HI R14, RZ, 0x10, R16 ;  /* 0x00000010ff0e7819 */ /* 0x000fc40000011610 */
[----:B--2---:R-:W-:Y:S02]  /*14a0*/  LOP3.LUT R13, R26, 0xf, RZ, 0xc0, !PT ;  /* 0x0000000f1a0d7812 */ /* 0x004fe400078ec0ff */
[----:B------:R-:W-:Y:S02]  /*14b0*/  SHF.R.U32.HI R15, RZ, 0x10, R26 ;  /* 0x00000010ff0f7819 */ /* 0x000fe4000001161a */
[--C-:B------:R-:W-:Y:S01]  /*14c0*/  SHF.R.U32.HI R18, RZ, 0xc, R16.reuse ;  /* 0x0000000cff127819 */ /* 0x100fe20000011610 */
[----:B------:R-:W-:Y:S01]  /*14d0*/  IMAD.IADD R27, R12, 0x1, -R13 ;  /* 0x000000010c1b7824 */ /* 0x000fe200078e0a0d */
[----:B------:R-:W-:Y:S02]  /*14e0*/  SGXT.U32 R12, R14, 0x4 ;  /* 0x000000040e0c781a */ /* 0x000fe40000000000 */
[----:B------:R-:W-:Y:S02]  /*14f0*/  SGXT.U32 R13, R15, 0x4 ;  /* 0x000000040f0d781a */ /* 0x000fe40000000000 */
[----:B------:R-:W-:Y:S01]  /*1500*/  SGXT.U32 R18, R18, 0x4 ;  /* 0x000000041212781a */ /* 0x000fe20000000000 */
[----:B------:R-:W-:Y:S01]  /*1510*/  I2F.F16 R27, R27 ;  /* 0x0000001b001b7306 */ /* 0x000fe20000200c00 */
[----:B------:R-:W-:Y:S01]  /*1520*/  SHF.R.U32.HI R17, RZ, 0x8, R16 ;  /* 0x00000008ff117819 */ /* 0x000fe20000011610 */
[----:B------:R-:W-:Y:S01]  /*1530*/  IMAD.IADD R12, R12, 0x1, -R13 ;  /* 0x000000010c0c7824 */ /* 0x000fe200078e0a0d */
[----:B------:R-:W-:-:S02]  /*1540*/  SHF.R.U32.HI R13, RZ, 0xc, R26 ;  /* 0x0000000cff0d7819 */ /* 0x000fc4000001161a */
[--C-:B------:R-:W-:Y:S02]  /*1550*/  SHF.R.U32.HI R28, RZ, 0x8, R26.reuse ;  /* 0x00000008ff1c7819 */ /* 0x100fe4000001161a */
[----:B------:R-:W-:Y:S01]  /*1560*/  SGXT.U32 R13, R13, 0x4 ;  /* 0x000000040d0d781a */ /* 0x000fe20000000000 */
[----:B------:R-:W1:Y:S01]  /*1570*/  I2F.F16 R12, R12 ;  /* 0x0000000c000c7306 */ /* 0x000e620000200c00 */
[----:B------:R-:W-:Y:S02]  /*1580*/  SHF.R.U32.HI R14, RZ, 0x18, R26 ;  /* 0x00000018ff0e7819 */ /* 0x000fe4000001161a */
[----:B------:R-:W-:Y:S01]  /*1590*/  SGXT.U32 R17, R17, 0x4 ;  /* 0x000000041111781a */ /* 0x000fe20000000000 */
[----:B------:R-:W-:Y:S01]  /*15a0*/  IMAD.IADD R18, R18, 0x1, -R13 ;  /* 0x0000000112127824 */ /* 0x000fe200078e0a0d */
[----:B------:R-:W-:Y:S02]  /*15b0*/  SHF.R.U32.HI R13, RZ, 0x18, R16 ;  /* 0x00000018ff0d7819 */ /* 0x000fe40000011610 */
[----:B------:R-:W-:-:S02]  /*15c0*/  SGXT.U32 R28, R28, 0x4 ;  /* 0x000000041c1c781a */ /* 0x000fc40000000000 */
[----:B------:R-:W-:Y:S01]  /*15d0*/  SGXT.U32 R13, R13, 0x4 ;  /* 0x000000040d0d781a */ /* 0x000fe20000000000 */
[----:B------:R-:W-:Y:S01]  /*15e0*/  I2F.F16 R18, R18 ;  /* 0x0000001200127306 */ /* 0x000fe20000200c00 */
[----:B------:R-:W-:Y:S01]  /*15f0*/  SGXT.U32 R14, R14, 0x4 ;  /* 0x000000040e0e781a */ /* 0x000fe20000000000 */
[----:B------:R-:W-:Y:S01]  /*1600*/  IMAD.IADD R17, R17, 0x1, -R28 ;  /* 0x0000000111117824 */ /* 0x000fe200078e0a1c */
[--C-:B------:R-:W-:Y:S02]  /*1610*/  SHF.R.U32.HI R15, RZ, 0x1c, R26.reuse ;  /* 0x0000001cff0f7819 */ /* 0x100fe4000001161a */
[----:B------:R-:W-:Y:S01]  /*1620*/  SHF.R.U32.HI R29, RZ, 0x14, R26 ;  /* 0x00000014ff1d7819 */ /* 0x000fe2000001161a */
[----:B------:R-:W-:Y:S01]  /*1630*/  IMAD.IADD R28, R13, 0x1, -R14 ;  /* 0x000000010d1c7824 */ /* 0x000fe200078e0a0e */
[----:B------:R-:W-:Y:S01]  /*1640*/  LEA.HI R15, R16, -R15, RZ, 0x4 ;  /* 0x8000000f100f7211 */ /* 0x000fe200078f20ff */
[----:B------:R-:W-:Y:S01]  /*1650*/  IMAD R13, R30, 0x40, R43 ;  /* 0x000000401e0d7824 */ /* 0x000fe200078e022b */
[----:B-1----:R-:W-:Y:S01]  /*1660*/  PRMT R27, R27, 0x5410, R12 ;  /* 0x000054101b1b7816 */ /* 0x002fe2000000000c */
[----:B------:R-:W-:Y:S01]  /*1670*/  I2F.F16 R17, R17 ;  /* 0x0000001100117306 */ /* 0x000fe20000200c00 */
[----:B------:R-:W-:-:S02]  /*1680*/  SHF.R.U32.HI R30, RZ, 0x14, R16 ;  /* 0x00000014ff1e7819 */ /* 0x000fc40000011610 */
[----:B------:R-:W-:Y:S02]  /*1690*/  SHF.R.U32.HI R16, RZ, 0x4, R16 ;  /* 0x00000004ff107819 */ /* 0x000fe40000011610 */
[----:B------:R-:W-:Y:S02]  /*16a0*/  SHF.R.U32.HI R31, RZ, 0x4, R26 ;  /* 0x00000004ff1f7819 */ /* 0x000fe4000001161a */
[----:B------:R-:W-:Y:S01]  /*16b0*/  SGXT.U32 R30, R30, 0x4 ;  /* 0x000000041e1e781a */ /* 0x000fe20000000000 */
[----:B------:R1:W2:Y:S01]  /*16c0*/  I2F.F16 R19, R15 ;  /* 0x0000000f00137306 */ /* 0x0002a20000200c00 */
[----:B------:R-:W-:Y:S02]  /*16d0*/  SGXT.U32 R29, R29, 0x4 ;  /* 0x000000041d1d781a */ /* 0x000fe40000000000 */
[----:B------:R-:W-:Y:S02]  /*16e0*/  SGXT.U32 R16, R16, 0x4 ;  /* 0x000000041010781a */ /* 0x000fe40000000000 */
[----:B------:R-:W-:Y:S01]  /*16f0*/  SGXT.U32 R31, R31, 0x4 ;  /* 0x000000041f1f781a */ /* 0x000fe20000000000 */
[----:B------:R-:W-:Y:S01]  /*1700*/  IMAD.IADD R29, R30, 0x1, -R29 ;  /* 0x000000011e1d7824 */ /* 0x000fe200078e0a1d */
[----:B------:R-:W-:Y:S01]  /*1710*/  LEA R26, R40, UR10, 0x1 ;  /* 0x0000000a281a7c11 */ /* 0x000fe2000f8e08ff */
[----:B------:R-:W3:Y:S01]  /*1720*/  I2F.F16 R28, R28 ;  /* 0x0000001c001c7306 */ /* 0x000ee20000200c00 */
[----:B-1----:R-:W1:Y:S01]  /*1730*/  LDS.128 R12, [R13+0x1c00] ;  /* 0x001c00000d0c7984 */ /* 0x002e620000000c00 */
[----:B------:R-:W-:Y:S01]  /*1740*/  IMAD.IADD R16, R16, 0x1, -R31 ;  /* 0x0000000110107824 */ /* 0x000fe200078e0a1f */
[----:B------:R-:W-:-:S05]  /*1750*/  LEA R30, R21, UR10, 0x1 ;  /* 0x0000000a151e7c11 */ /* 0x000fca000f8e08ff */
[----:B------:R-:W-:Y:S01]  /*1760*/  I2F.F16 R29, R29 ;  /* 0x0000001d001d7306 */ /* 0x000fe20000200c00 */
[----:B--2---:R-:W-:Y:S01]  /*1770*/  PRMT R18, R18, 0x5410, R19 ;  /* 0x0000541012127816 */ /* 0x004fe20000000013 */
[----:B------:R-:W2:Y:S06]  /*1780*/  LDS.64 R30, [R30+0x200] ;  /* 0x000200001e1e7984 */ /* 0x000eac0000000a00 */
[----:B------:R-:W4:Y:S01]  /*1790*/  I2F.F16 R16, R16 ;  /* 0x0000001000107306 */ /* 0x000f220000200c00 */
[----:B---3--:R-:W-:Y:S02]  /*17a0*/  PRMT R17, R17, 0x5410, R28 ;  /* 0x0000541011117816 */ /* 0x008fe4000000001c */
[----:B------:R-:W-:Y:S01]  /*17b0*/  LEA R28, R41, UR10, 0x1 ;  /* 0x0000000a291c7c11 */ /* 0x000fe2000f8e08ff */
[----:B------:R-:W-:-:S02]  /*17c0*/  ULDC UR10, c[0x0][0x194] ;  /* 0x00006500000a7ab9 */ /* 0x000fc40000000800 */
[----:B------:R-:W-:Y:S01]  /*17d0*/  ULOP3.LUT UR10, UR6, UR10, URZ, 0x3c, !UPT ;  /* 0x0000000a060a7292 */ /* 0x000fe2000f8e3c3f */
[----:B----4-:R-:W-:Y:S02]  /*17e0*/  PRMT R16, R16, 0x5410, R29 ;  /* 0x0000541010107816 */ /* 0x010fe4000000001d */
[----:B------:R-:W-:Y:S01]  /*17f0*/  LDS.64 R28, [R28] ;  /* 0x000000001c1c7984 */ /* 0x000fe20000000a00 */
[----:B-1----:R-:W-:Y:S02]  /*1800*/  HMUL2 R15, R15, R18 ;  /* 0x000000120f0f7232 */ /* 0x002fe40000000000 */
[----:B------:R-:W-:Y:S02]  /*1810*/  HMUL2 R12, R12, R27 ;  /* 0x0000001b0c0c7232 */ /* 0x000fe40000000000 */
[----:B------:R-:W-:Y:S01]  /*1820*/  HMUL2 R14, R14, R17 ;  /* 0x000000110e0e7232 */ /* 0x000fe20000000000 */
[----:B------:R-:W1:Y:S01]  /*1830*/  LDS.64 R26, [R26] ;  /* 0x000000001a1a7984 */ /* 0x000e620000000a00 */
[----:B------:R-:W-:Y:S01]  /*1840*/  HMUL2 R13, R13, R16 ;  /* 0x000000100d0d7232 */ /* 0x000fe20000000000 */
[----:B--2---:R-:W-:-:S04]  /*1850*/  IMAD.MOV.U32 R19, RZ, RZ, R30 ;  /* 0x000000ffff137224 */ /* 0x004fc800078e001e */
[----:B------:R2:W-:Y:S04]  /*1860*/  STS.128 [R24+0x1000], R12 ;  /* 0x0010000c18007388 */ /* 0x0005e80000000c00 */
[----:B------:R-:W-:Y:S01]  /*1870*/  BAR.SYNC.DEFER_BLOCKING 0x0 ;  /* 0x0000000000007b1d */ /* 0x000fe20000010000 */
[----:B--2---:R-:W-:Y:S02]  /*1880*/  IMAD.MOV.U32 R14, RZ, RZ, R50 ;  /* 0x000000ffff0e7224 */ /* 0x004fe400078e0032 */
[----:B------:R-:W-:-:S03]  /*1890*/  IMAD.MOV.U32 R15, RZ, RZ, R51 ;  /* 0x000000ffff0f7224 */ /* 0x000fc600078e0033 */
[----:B------:R-:W-:Y:S04]  /*18a0*/  LDS.U16 R16, [R39] ;  /* 0x0000000027107984 */ /* 0x000fe80000000400 */
[----:B------:R-:W2:Y:S01]  /*18b0*/  LDS.U16 R17, [R39+0x40] ;  /* 0x0000400027117984 */ /* 0x000ea20000000400 */
[----:B-1----:R-:W-:-:S03]  /*18c0*/  IMAD.MOV.U32 R18, RZ, RZ, R26 ;  /* 0x000000ffff127224 */ /* 0x002fc600078e001a */
[----:B------:R-:W-:Y:S04]  /*18d0*/  LDS.U16 R52, [R7+0x1000] ;  /* 0x0010000007347984 */ /* 0x000fe80000000400 */
[----:B------:R-:W1:Y:S04]  /*18e0*/  LDS.U16 R53, [R39+0x440] ;  /* 0x0004400027357984 */ /* 0x000e680000000400 */
[----:B------:R-:W-:Y:S04]  /*18f0*/  LDS.U16 R50, [R39+0xc0] ;  /* 0x0000c00027327984 */ /* 0x000fe80000000400 */
[----:B------:R-:W-:Y:S01]  /*1900*/  LDS.U16 R51, [R39+0x480] ;  /* 0x0004800027337984 */ /* 0x000fe20000000400 */
[----:B--2---:R-:W-:Y:S01]  /*1910*/  PRMT R12, R16, 0x5410, R17 ;  /* 0x00005410100c7816 */ /* 0x004fe20000000011 */
[----:B------:R-:W-:-:S02]  /*1920*/  IMAD.MOV.U32 R16, RZ, RZ, R28 ;  /* 0x000000ffff107224 */ /* 0x000fc400078e001c */
[----:B------:R-:W-:Y:S01]  /*1930*/  IMAD.MOV.U32 R17, RZ, RZ, R32 ;  /* 0x000000ffff117224 */ /* 0x000fe200078e0020 */
[----:B-1----:R-:W-:Y:S02]  /*1940*/  PRMT R13, R52, 0x5410, R53 ;  /* 0x00005410340d7816 */ /* 0x002fe40000000035 */
[----:B------:R-:W-:Y:S04]  /*1950*/  LDS.U16 R52, [R38+0x440] ;  /* 0x0004400026347984 */ /* 0x000fe80000000400 */
[----:B------:R-:W-:Y:S01]  /*1960*/  LDS.U16 R53, [R39+0x80] ;  /* 0x0000800027357984 */ /* 0x000fe20000000400 */
[----:B------:R-:W-:Y:S03]  /*1970*/  HMMA.16816.F16 R16, R16, R12, R14 ;  /* 0x0000000c1010723c */ /* 0x000fe6000000080e */
[----:B------:R-:W-:Y:S04]  /*1980*/  LDS.U16 R18, [R38] ;  /* 0x0000000026127984 */ /* 0x000fe80000000400 */
[----:B------:R-:W1:Y:S01]  /*1990*/  LDS.U16 R13, [R38+0x40] ;  /* 0x00004000260d7984 */ /* 0x000e620000000400 */
[----:B------:R-:W-:-:S02]  /*19a0*/  IMAD.MOV.U32 R12, RZ, RZ, R28 ;  /* 0x000000ffff0c7224 */ /* 0x000fc400078e001c */
[----:B------:R-:W-:Y:S01]  /*19b0*/  IMAD.MOV.U32 R14, RZ, RZ, R26 ;  /* 0x000000ffff0e7224 */ /* 0x000fe200078e001a */
[----:B------:R-:W2:Y:S01]  /*19c0*/  LDS.U16 R19, [R22+0x1000] ;  /* 0x0010000016137984 */ /* 0x000ea20000000400 */
[----:B------:R-:W-:-:S03]  /*19d0*/  IMAD.MOV.U32 R15, RZ, RZ, R30 ;  /* 0x000000ffff0f7224 */ /* 0x000fc600078e001e */
[----:B------:R-:W-:Y:S04]  /*19e0*/  LDS.U16 R28, [R39+0x4c0] ;  /* 0x0004c000271c7984 */ /* 0x000fe80000000400 */
[----:B------:R-:W-:Y:S04]  /*19f0*/  LDS.U16 R26, [R38+0x80] ;  /* 0x00008000261a7984 */ /* 0x000fe80000000400 */
[----:B------:R-:W3:Y:S01]  /*1a00*/  LDS.U16 R30, [R38+0xc0] ;  /* 0x0000c000261e7984 */ /* 0x000ee20000000400 */
[----:B-1----:R-:W-:Y:S01]  /*1a10*/  PRMT R18, R18, 0x5410, R13 ;  /* 0x0000541012127816 */ /* 0x002fe2000000000d */
[----:B------:R-:W-:Y:S01]  /*1a20*/  IMAD.MOV.U32 R13, RZ, RZ, R32 ;  /* 0x000000ffff0d7224 */ /* 0x000fe200078e0020 */
[----:B------:R-:W-:-:S02]  /*1a30*/  IABS R32, UR6 ;  /* 0x0000000600207c13 */ /* 0x000fc40008000000 */
[----:B--2---:R-:W-:-:S07]  /*1a40*/  PRMT R19, R19, 0x5410, R52 ;  /* 0x0000541013137816 */ /* 0x004fce0000000034 */
[----:B------:R-:W-:Y:S01]  /*1a50*/  HMMA.16816.F16 R18, R12, R18, R34 ;  /* 0x000000120c12723c */ /* 0x000fe20000000822 */
[----:B---3--:R-:W-:-:S06]  /*1a60*/  PRMT R26, R26, 0x5410, R30 ;  /* 0x000054101a1a7816 */ /* 0x008fcc000000001e */
[----:B------:R-:W-:Y:S01]  /*1a70*/  IADD3 R12, R49, UR6, RZ ;  /* 0x00000006310c7c10 */ /* 0x000fe2000fffe0ff */
[----:B------:R-:W-:Y:S01]  /*1a80*/  IMAD.MOV.U32 R13, RZ, RZ, R33 ;  /* 0x000000ffff0d7224 */ /* 0x000fe200078e0021 */
[----:B------:R-:W-:Y:S01]  /*1a90*/  PRMT R34, R53, 0x5410, R50 ;  /* 0x0000541035227816 */ /* 0x000fe20000000032 */
[----:B------:R-:W-:Y:S01]  /*1aa0*/  IMAD.MOV.U32 R14, RZ, RZ, R27 ;  /* 0x000000ffff0e7224 */ /* 0x000fe200078e001b */
[----:B------:R-:W-:Y:S01]  /*1ab0*/  ISETP.GE.AND P4, PT, R12, c[0x0][0x190], PT ;  /* 0x000064000c007a0c */ /* 0x000fe20003f86270 */
[----:B------:R-:W-:Y:S01]  /*1ac0*/  IMAD.MOV.U32 R15, RZ, RZ, R31 ;  /* 0x000000ffff0f7224 */ /* 0x000fe200078e001f */
[----:B------:R-:W-:Y:S01]  /*1ad0*/  PRMT R35, R51, 0x5410, R28 ;  /* 0x0000541033237816 */ /* 0x000fe2000000001c */
[----:B------:R-:W-:Y:S01]  /*1ae0*/  LDS.U16 R53, [R38+0x480] ;  /* 0x0004800026357984 */ /* 0x000fe20000000400 */
[----:B------:R-:W-:Y:S01]  /*1af0*/  SEL R12, RZ, 0x10, P4 ;  /* 0x00000010ff0c7807 */ /* 0x000fe20002000000 */
[----:B------:R-:W-:Y:S01]  /*1b00*/  UIADD3 UR6, UR6, 0x100, URZ ;  /* 0x0000010006067890 */ /* 0x000fe2000fffe03f */
[----:B------:R-:W-:Y:S01]  /*1b10*/  PLOP3.LUT P4, PT, PT, PT, UP0, 0x80, 0x0 ;  /* 0x000000000000781c */ /* 0x000fe20003f8f008 */
[----:B------:R-:W-:Y:S01]  /*1b20*/  UISETP.GE.AND UP0, UPT, UR9, 0x2, UPT ;  /* 0x000000020900788c */ /* 0x000fe2000bf06270 */
[----:B------:R-:W-:Y:S01]  /*1b30*/  SEL R12, R12, RZ, !P2 ;  /* 0x000000ff0c0c7207 */ /* 0x000fe20005000000 */
[----:B------:R-:W1:Y:S02]  /*1b40*/  LDS.U16 R28, [R38+0x4c0] ;  /* 0x0004c000261c7984 */ /* 0x000e640000000400 */
[----:B------:R-:W-:Y:S01]  /*1b50*/  USEL UR9, UR9, URZ, !UP0 ;  /* 0x0000003f09097287 */ /* 0x000fe2000c000000 */
[----:B------:R-:W-:Y:S01]  /*1b60*/  SEL R12, R12, RZ, !P4 ;  /* 0x000000ff0c0c7207 */ /* 0x000fe20006000000 */
[----:B------:R-:W-:-:S03]  /*1b70*/  UISETP.NE.AND UP0, UPT, UR8, UR4, UPT ;  /* 0x000000040800728c */ /* 0x000fc6000bf05270 */
[----:B------:R-:W-:Y:S01]  /*1b80*/  ISETP.NE.U32.AND P5, PT, R12, RZ, PT ;  /* 0x000000ff0c00720c */ /* 0x000fe20003fa5070 */
[----:B------:R-:W-:Y:S02]  /*1b90*/  IMAD.MOV.U32 R12, RZ, RZ, R29 ;  /* 0x000000ffff0c7224 */ /* 0x000fe400078e001d */
[----:B------:R-:W-:-:S05]  /*1ba0*/  IMAD.U32 R51, RZ, RZ, UR9 ;  /* 0x00000009ff337e24 */ /* 0x000fca000f8e00ff */
[----:B------:R-:W-:Y:S07]  /*1bb0*/  HMMA.16816.F16 R16, R12, R34, R16 ;  /* 0x000000220c10723c */ /* 0x000fee0000000810 */
[----:B------:R-:W-:Y:S01]  /*1bc0*/  IMAD.HI.U32 R35, R45, R32, RZ ;  /* 0x000000202d237227 */ /* 0x000fe200078e00ff */
[----:B------:R-:W-:-:S03]  /*1bd0*/  IABS R34, c[0x0][0x194] ;  /* 0x0000650000227a13 */ /* 0x000fc60000000000 */
[----:B------:R-:W-:Y:S02]  /*1be0*/  IMAD.MOV R14, RZ, RZ, -R35 ;  /* 0x000000ffff0e7224 */ /* 0x000fe400078e0a23 */
[C---:B------:R-:W-:Y:S02]  /*1bf0*/  IMAD R15, R51.reuse, 0x800, R48 ;  /* 0x00000800330f7824 */ /* 0x040fe400078e0230 */
[----:B------:R-:W-:Y:S02]  /*1c00*/  IMAD R32, R34, R14, R32 ;  /* 0x0000000e22207224 */ /* 0x000fe400078e0220 */
[----:B------:R-:W-:Y:S02]  /*1c10*/  IMAD.MOV.U32 R12, RZ, RZ, R8 ;  /* 0x000000ffff0c7224 */ /* 0x000fe400078e0008 */
[----:B------:R-:W-:Y:S01]  /*1c20*/  IMAD.MOV.U32 R13, RZ, RZ, R23 ;  /* 0x000000ffff0d7224 */ /* 0x000fe200078e0017 */
[----:B------:R-:W-:Y:S01]  /*1c30*/  ISETP.GT.U32.AND P6, PT, R0, R32, PT ;  /* 0x000000200000720c */ /* 0x000fe20003fc4070 */
[----:B------:R-:W-:-:S03]  /*1c40*/  IMAD R51, R51, 0x200, R46 ;  /* 0x0000020033337824 */ /* 0x000fc600078e022e */
[----:B------:R-:W-:Y:S01]  /*1c50*/  @!PT LDS RZ, [RZ] ;  /* 0x00000000fffff984 */ /* 0x000fe20000000800 */
[----:B------:R-:W-:Y:S01]  /*1c60*/  @!PT LDS RZ, [RZ] ;  /* 0x00000000fffff984 */ /* 0x000fe20000000800 */
[----:B------:R-:W-:Y:S01]  /*1c70*/  @!PT LDS RZ, [RZ] ;  /* 0x00000000fffff984 */ /* 0x000fe20000000800 */
[----:B------:R2:W-:Y:S01]  /*1c80*/  LDGSTS.E.BYPASS.128 [R15], [R12.64], P5 ;  /* 0x000000000c0f7fae */ /* 0x0005e2000a901c4e */
[C---:B------:R-:W-:Y:S02]  /*1c90*/  ISETP.GE.AND P5, PT, R37.reuse, c[0x0][0x190], PT ;  /* 0x0000640025007a0c */ /* 0x040fe40003fa6270 */
[----:B------:R-:W-:Y:S01]  /*1ca0*/  PRMT R50, R16, 0x7610, R16 ;  /* 0x0000761010327816 */ /* 0x000fe20000000010 */
[----:B------:R-:W0:Y:S01]  /*1cb0*/  LDGDEPBAR ;  /* 0x00000000000079af */ /* 0x000e220000000000 */
[----:B------:R-:W-:Y:S02]  /*1cc0*/  SEL R14, RZ, 0x4, P5 ;  /* 0x00000004ff0e7807 */ /* 0x000fe40002800000 */
[----:B------:R-:W-:Y:S02]  /*1cd0*/  IADD3 R37, R37, 0x100, RZ ;  /* 0x0000010025257810 */ /* 0x000fe40007ffe0ff */
[----:B------:R-:W-:Y:S01]  /*1ce0*/  @!P6 IMAD.IADD R32, R32, 0x1, -R34 ;  /* 0x000000012020e824 */ /* 0x000fe200078e0a22 */
[----:B------:R-:W-:-:S02]  /*1cf0*/  @!P6 IADD3 R35, R35, 0x1, RZ ;  /* 0x000000012323e810 */ /* 0x000fc40007ffe0ff */
[----:B------:R-:W-:Y:S01]  /*1d00*/  ISETP.LE.AND P6, PT, RZ, UR10, PT ;  /* 0x0000000aff007c0c */ /* 0x000fe2000bfc3270 */
[----:B--2---:R-:W-:Y:S01]  /*1d10*/  IMAD.MOV.U32 R12, RZ, RZ, R29 ;  /* 0x000000ffff0c7224 */ /* 0x004fe200078e001d */
[----:B------:R-:W-:Y:S01]  /*1d20*/  ISETP.GE.U32.AND P5, PT, R32, R0, PT ;  /* 0x000000002000720c */ /* 0x000fe20003fa6070 */
[----:B------:R-:W-:Y:S01]  /*1d30*/  IMAD.MOV.U32 R13, RZ, RZ, R33 ;  /* 0x000000ffff0d7224 */ /* 0x000fe200078e0021 */
[----:B------:R-:W-:Y:S01]  /*1d40*/  SEL R14, R14, RZ, !P3 ;  /* 0x000000ff0e0e7207 */ /* 0x000fe20005800000 */
[----:B------:R-:W-:-:S03]  /*1d50*/  IMAD.U32 R33, RZ, RZ, UR13 ;  /* 0x0000000dff217e24 */ /* 0x000fc6000f8e00ff */
[----:B------:R-:W-:-:S07]  /*1d60*/  SEL R14, R14, RZ, !P4 ;  /* 0x000000ff0e0e7207 */ /* 0x000fce0006000000 */
[----:B------:R-:W-:Y:S02]  /*1d70*/  @P5 IADD3 R35, R35, 0x1, RZ ;  /* 0x0000000123235810 */ /* 0x000fe40007ffe0ff */
[----:B------:R-:W-:-:S03]  /*1d80*/  ISETP.NE.AND P5, PT, RZ, c[0x0][0x194], PT ;  /* 0x00006500ff007a0c */ /* 0x000fc60003fa5270 */
[----:B------:R-:W-:-:S10]  /*1d90*/  @!P6 IMAD.MOV R35, RZ, RZ, -R35 ;  /* 0x000000ffff23e224 */ /* 0x000fd400078e0a23 */
[----:B------:R-:W-:Y:S02]  /*1da0*/  @!P5 LOP3.LUT R35, RZ, c[0x0][0x194], RZ, 0x33, !PT ;  /* 0x00006500ff23da12 */ /* 0x000fe400078e33ff */
[----:B------:R-:W-:Y:S02]  /*1db0*/  ISETP.NE.U32.AND P5, PT, R14, RZ, PT ;  /* 0x000000ff0e00720c */ /* 0x000fe40003fa5070 */
[----:B------:R-:W-:-:S04]  /*1dc0*/  ISETP.GE.AND P6, PT, R35, R2, PT ;  /* 0x000000022300720c */ /* 0x000fc80003fc6270 */
[----:B------:R-:W-:Y:S02]  /*1dd0*/  SEL R14, RZ, 0x4, P6 ;  /* 0x00000004ff0e7807 */ /* 0x000fe40003000000 */
[----:B------:R-:W-:Y:S02]  /*1de0*/  SEL R15, RZ, 0x10, P6 ;  /* 0x00000010ff0f7807 */ /* 0x000fe40003000000 */
[----:B------:R-:W-:Y:S01]  /*1df0*/  SEL R29, R14, RZ, !P3 ;  /* 0x000000ff0e1d7207 */ /* 0x000fe20005800000 */
[----:B------:R-:W-:Y:S01]  /*1e00*/  IMAD.MOV.U32 R14, RZ, RZ, R27 ;  /* 0x000000ffff0e7224 */ /* 0x000fe200078e001b */
[----:B------:R-:W-:Y:S01]  /*1e10*/  SEL R32, R15, RZ, !P0 ;  /* 0x000000ff0f207207 */ /* 0x000fe20004000000 */
[----:B------:R-:W-:Y:S01]  /*1e20*/  IMAD.MOV.U32 R15, RZ, RZ, R31 ;  /* 0x000000ffff0f7224 */ /* 0x000fe200078e001f */
[----:B------:R-:W-:Y:S01]  /*1e30*/  SEL R29, R29, RZ, !P4 ;  /* 0x000000ff1d1d7207 */ /* 0x000fe20006000000 */
[----:B------:R-:W-:Y:S01]  /*1e40*/  IMAD.U32 R31, RZ, RZ, UR9 ;  /* 0x00000009ff1f7e24 */ /* 0x000fe2000f8e00ff */
[----:B-1----:R-:W-:-:S02]  /*1e50*/  PRMT R27, R53, 0x5410, R28 ;  /* 0x00005410351b7816 */ /* 0x002fc4000000001c */
[----:B------:R-:W-:Y:S01]  /*1e60*/  SEL R32, R32, RZ, !P4 ;  /* 0x000000ff20207207 */ /* 0x000fe20006000000 */
[----:B------:R-:W-:Y:S01]  /*1e70*/  IMAD R31, R31, 0x40, R42 ;  /* 0x000000401f1f7824 */ /* 0x000fe200078e022a */
[----:B------:R-:W-:Y:S01]  /*1e80*/  @!P1 ISETP.NE.U32.AND P4, PT, R29, RZ, PT ;  /* 0x000000ff1d00920c */ /* 0x000fe20003f85070 */
[----:B------:R-:W-:Y:S01]  /*1e90*/  IMAD.U32 R29, RZ, RZ, UR9 ;  /* 0x00000009ff1d7e24 */ /* 0x000fe2000f8e00ff */
[----:B------:R-:W-:Y:S01]  /*1ea0*/  @!P1 ISETP.NE.U32.AND P6, PT, R32, RZ, PT ;  /* 0x000000ff2000920c */ /* 0x000fe20003fc5070 */
[----:B------:R-:W-:Y:S02]  /*1eb0*/  HMMA.16816.F16 R12, R12, R26, R18 ;  /* 0x0000001a0c0c723c */ /* 0x000fe40000000812 */
[----:B------:R-:W-:-:S05]  /*1ec0*/  IMAD R29, R29, 0x10, R44 ;  /* 0x000000101d1d7824 */ /* 0x000fca00078e022c */
[----:B------:R-:W-:Y:S02]  /*1ed0*/  IMAD.MOV.U32 R19, RZ, RZ, 0x4 ;  /* 0x00000004ff137424 */ /* 0x000fe400078e00ff */
[C---:B------:R-:W-:Y:S02]  /*1ee0*/  IMAD R18, R35.reuse, UR5, R4 ;  /* 0x0000000523127c24 */ /* 0x040fe4000f8e0204 */
[----:B------:R-:W-:Y:S02]  /*1ef0*/  IMAD.MOV.U32 R14, RZ, RZ, R10 ;  /* 0x000000ffff0e7224 */ /* 0x000fe400078e000a */
[----:B------:R-:W-:Y:S02]  /*1f00*/  IMAD.MOV.U32 R15, RZ, RZ, R25 ;  /* 0x000000ffff0f7224 */ /* 0x000fe400078e0019 */
[----:B------:R-:W-:Y:S02]  /*1f10*/  IMAD R26, R35, c[0x0][0x18c], R6 ;  /* 0x00006300231a7a24 */ /* 0x000fe400078e0206 */
[----:B------:R-:W-:Y:S01]  /*1f20*/  IMAD.WIDE R18, R18, R19, c[0x0][0x178] ;  /* 0x00005e0012127625 */ /* 0x000fe200078e0213 */
[----:B------:R1:W-:Y:S01]  /*1f30*/  LDGSTS.E [R51+0x1800], [R14.64], P5 ;  /* 0x018000000e337fae */ /* 0x0003e2000a92184e */
[----:B------:R-:W-:-:S02]  /*1f40*/  LEA R10, P5, R33, R10, 0x2 ;  /* 0x0000000a210a7211 */ /* 0x000fc400078a10ff */
[----:B------:R-:W-:Y:S01]  /*1f50*/  IMAD.WIDE R26, R26, R5, c[0x0][0x180] ;  /* 0x000060001a1a7625 */ /* 0x000fe200078e0205 */
[----:B------:R-:W0:Y:S01]  /*1f60*/  LDGDEPBAR ;  /* 0x00000000000079af */ /* 0x000e220000000000 */
[----:B------:R-:W-:Y:S02]  /*1f70*/  IADD3.X R25, R25, UR11, RZ, P5, !PT ;  /* 0x0000000b19197c10 */ /* 0x000fe4000affe4ff */
[----:B------:R-:W-:Y:S01]  /*1f80*/  PRMT R34, R12, 0x7610, R12 ;  /* 0x000076100c227816 */ /* 0x000fe2000000000c */
[----:B------:R2:W-:Y:S01]  /*1f90*/  @!P1 LDGSTS.E [R29], [R18.64], P4 ;  /* 0x00000000121d9fae */ /* 0x0005e2000a12184e */
[----:B------:R-:W-:Y:S02]  /*1fa0*/  IADD3 R8, P4, R8, 0x200, RZ ;  /* 0x0000020008087810 */ /* 0x000fe40007f9e0ff */
[----:B------:R-:W-:Y:S01]  /*1fb0*/  PRMT R35, R13, 0x7610, R13 ;  /* 0x000076100d237816 */ /* 0x000fe2000000000d */
[----:B------:R-:W0:Y:S01]  /*1fc0*/  LDGDEPBAR ;  /* 0x00000000000079af */ /* 0x000e220000000000 */
[----:B-1----:R-:W-:Y:S01]  /*1fd0*/  PRMT R51, R17, 0x7610, R17 ;  /* 0x0000761011337816 */ /* 0x002fe20000000011 */
[----:B------:R-:W-:-:S02]  /*1fe0*/  IMAD.X R23, RZ, RZ, R23, P4 ;  /* 0x000000ffff177224 */ /* 0x000fc400020e0617 */
[----:B------:R2:W-:Y:S01]  /*1ff0*/  @!P1 LDGSTS.E.BYPASS.128 [R31], [R26.64], P6 ;  /* 0x000000001a1f9fae */ /* 0x0005e2000b101c4e */
[----:B------:R-:W-:-:S03]  /*2000*/  PLOP3.LUT P6, PT, PT, PT, UP0, 0x80, 0x0 ;  /* 0x000000000000781c */ /* 0x000fc60003fcf008 */
[----:B------:R-:W0:Y:S10]  /*2010*/  LDGDEPBAR ;  /* 0x00000000000079af */ /* 0x000e340000000000 */
[----:B--2---:R-:W-:Y:S05]  /*2020*/  @P6 BRA `(.L_x_1) ;  /* 0xfffff33000006947 */ /* 0x004fea000383ffff */
.L_x_0:
[----:B------:R-:W-:-:S04]  /*2030*/  DEPBAR.LE SB0, 0x0 ;  /* 0x000080000000791a */ /* 0x000fc80000000000 */
[C---:B------:R-:W-:Y:S01]  /*2040*/  LOP3.LUT R2, R20.reuse, 0x100, RZ, 0x3c, !PT ;  /* 0x0000010014027812 */ /* 0x040fe200078e3cff */
[----:B------:R-:W-:Y:S01]  /*2050*/  BSSY B0, `(.L_x_2) ;  /* 0x0000028000007945 */ /* 0x000fe20003800000 */
[----:B------:R-:W-:Y:S02]  /*2060*/  LOP3.LUT R10, R11, 0xf8, RZ, 0xc0, !PT ;  /* 0x000000f80b0a7812 */ /* 0x000fe400078ec0ff */
[----:B------:R-:W-:Y:S02]  /*2070*/  LOP3.LUT R8, R20, 0x110, RZ, 0x3c, !PT ;  /* 0x0000011014087812 */ /* 0x000fe400078e3cff */
[----:B------:R-:W-:Y:S01]  /*2080*/  SHF.R.U32.HI R0, RZ, 0x2, R20 ;  /* 0x00000002ff007819 */ /* 0x000fe20000011614 */
[----:B-1----:R-:W-:Y:S01]  /*2090*/  IMAD.IADD R12, R9, 0x1, R10 ;  /* 0x00000001090c7824 */ /* 0x002fe200078e020a */
[----:B------:R-:W-:Y:S02]  /*20a0*/  SHF.R.U32.HI R4, RZ, 0x2, R2 ;  /* 0x00000002ff047819 */ /* 0x000fe40000011602 */
[----:B------:R-:W-:Y:S01]  /*20b0*/  SHF.R.U32.HI R10, RZ, 0x2, R8 ;  /* 0x00000002ff0a7819 */ /* 0x000fe20000011608 */
[----:B------:R-:W-:Y:S01]  /*20c0*/  IMAD.SHL.U32 R12, R12, 0x2, RZ ;  /* 0x000000020c0c7824 */ /* 0x000fe200078e00ff */
[----:B------:R-:W-:Y:S01]  /*20d0*/  BAR.SYNC.DEFER_BLOCKING 0x0 ;  /* 0x0000000000007b1d */ /* 0x000fe20000010000 */
[----:B------:R-:W-:-:S02]  /*20e0*/  LOP3.LUT R7, R0, 0x3ffffff8, RZ, 0xc0, !PT ;  /* 0x3ffffff800077812 */ /* 0x000fc400078ec0ff */
[----:B------:R-:W-:Y:S02]  /*20f0*/  LOP3.LUT R9, R4, 0x3ffffff8, RZ, 0xc0, !PT ;  /* 0x3ffffff804097812 */ /* 0x000fe400078ec0ff */
[C---:B------:R-:W-:Y:S01]  /*2100*/  LOP3.LUT R0, R20.reuse, 0x10, RZ, 0x3c, !PT ;  /* 0x0000001014007812 */ /* 0x040fe200078e3cff */
[----:B------:R-:W-:Y:S01]  /*2110*/  IMAD.IADD R20, R20, 0x1, R7 ;  /* 0x0000000114147824 */ /* 0x000fe200078e0207 */
[----:B------:R-:W-:Y:S01]  /*2120*/  LOP3.LUT R11, R10, 0x3ffffff8, RZ, 0xc0, !PT ;  /* 0x3ffffff80a0b7812 */ /* 0x000fe200078ec0ff */
[----:B------:R-:W-:Y:S01]  /*2130*/  IMAD.IADD R9, R2, 0x1, R9 ;  /* 0x0000000102097824 */ /* 0x000fe200078e0209 */
[----:B------:R-:W-:Y:S01]  /*2140*/  ISETP.LT.AND P0, PT, R3, c[0x0][0x188], !P0 ;  /* 0x0000620003007a0c */ /* 0x000fe20004701270 */
[----:B------:R-:W-:Y:S02]  /*2150*/  IMAD.IADD R0, R7, 0x1, R0 ;  /* 0x0000000107007824 */ /* 0x000fe400078e0200 */
[----:B------:R-:W-:Y:S02]  /*2160*/  IMAD.IADD R11, R8, 0x1, R11 ;  /* 0x00000001080b7824 */ /* 0x000fe400078e020b */
[----:B------:R-:W-:-:S02]  /*2170*/  IMAD.SHL.U32 R20, R20, 0x2, RZ ;  /* 0x0000000214147824 */ /* 0x000fc400078e00ff */
[----:B------:R-:W-:Y:S02]  /*2180*/  IMAD.SHL.U32 R9, R9, 0x2, RZ ;  /* 0x0000000209097824 */ /* 0x000fe400078e00ff */
[----:B------:R-:W-:Y:S02]  /*2190*/  IMAD.SHL.U32 R0, R0, 0x2, RZ ;  /* 0x0000000200007824 */ /* 0x000fe400078e00ff */
[----:B------:R-:W-:Y:S02]  /*21a0*/  IMAD.SHL.U32 R11, R11, 0x2, RZ ;  /* 0x000000020b0b7824 */ /* 0x000fe400078e00ff */
[----:B------:R-:W-:Y:S01]  /*21b0*/  IMAD R2, R3, c[0x0][0x18c], RZ ;  /* 0x0000630003027a24 */ /* 0x000fe200078e02ff */
[----:B------:R1:W-:Y:S03]  /*21c0*/  STS [R20], R50 ;  /* 0x0000003214007388 */ /* 0x0003e60000000800 */
[----:B------:R-:W-:Y:S01]  /*21d0*/  IMAD.WIDE R2, R2, R5, c[0x0][0x170] ;  /* 0x00005c0002027625 */ /* 0x000fe200078e0205 */
[----:B------:R1:W-:Y:S04]  /*21e0*/  STS [R9], R51 ;  /* 0x0000003309007388 */ /* 0x0003e80000000800 */
[----:B------:R1:W-:Y:S01]  /*21f0*/  STS [R0], R34 ;  /* 0x0000002200007388 */ /* 0x0003e20000000800 */
[----:B------:R-:W-:-:S03]  /*2200*/  IMAD.WIDE R2, R6, 0x2, R2 ;  /* 0x0000000206027825 */ /* 0x000fc600078e0202 */
[----:B------:R1:W-:Y:S04]  /*2210*/  STS [R11], R35 ;  /* 0x000000230b007388 */ /* 0x0003e80000000800 */
[----:B------:R-:W-:Y:S06]  /*2220*/  BAR.SYNC.DEFER_BLOCKING 0x0 ;  /* 0x0000000000007b1d */ /* 0x000fec0000010000 */
[----:B------:R-:W2:Y:S01]  /*2230*/  LDS.128 R12, [R12] ;  /* 0x000000000c0c7984 */ /* 0x000ea20000000c00 */
[----:B------:R-:W-:Y:S05]  /*2240*/  @!P0 BRA `(.L_x_3) ;  /* 0x0000008000008947 */ /* 0x000fea0003800000 */
[----:B------:R-:W-:Y:S01]  /*2250*/  @!PT LDS RZ, [RZ] ;  /* 0x00000000fffff984 */ /* 0x000fe20000000800 */
[----:B------:R-:W-:Y:S01]  /*2260*/  @!PT LDS RZ, [RZ] ;  /* 0x00000000fffff984 */ /* 0x000fe20000000800 */
[----:B------:R-:W-:Y:S01]  /*2270*/  @!PT LDS RZ, [RZ] ;  /* 0x00000000fffff984 */ /* 0x000fe20000000800 */
[----:B------:R-:W-:Y:S01]  /*2280*/  @!PT LDS RZ, [RZ] ;  /* 0x00000000fffff984 */ /* 0x000fe20000000800 */
[----:B-1----:R-:W-:Y:S06]  /*2290*/  MEMBAR.ALL.GPU ;  /* 0x0000000000007992 */ /* 0x002fec000000a000 */
[----:B------:R-:W-:-:S00]  /*22a0*/  ERRBAR ;  /* 0x00000000000079ab */ /* 0x000fc00000000000 */
[----:B--2---:R-:W2:Y:S02]  /*22b0*/  ATOMG.E.ADD.F16x2.RN.STRONG.GPU PT, R12, [R2.64], R12 ;  /* 0x0000000c020c79a8 */ /* 0x004ea400081ee9ce */
[----:B--2---:R-:W-:-:S05]  /*22c0*/  CCTL.IVALL ;  /* 0x00000000ff00798f */ /* 0x004fca0002000000 */
.L_x_3:
[----:B-1----:R-:W-:Y:S05]  /*22d0*/  BSYNC B0 ;  /* 0x0000000000007941 */ /* 0x002fea0003800000 */
.L_x_2:
[----:B------:R-:W-:Y:S01]  /*22e0*/  BSSY B0, `(.L_x_4) ;  /* 0x000000a000007945 */ /* 0x000fe20003800000 */
[----:B------:R-:W-:Y:S05]  /*22f0*/  @!P0 BRA `(.L_x_5) ;  /* 0x0000008000008947 */ /* 0x000fea0003800000 */
[----:B------:R-:W-:Y:S01]  /*2300*/  @!PT LDS RZ, [RZ] ;  /* 0x00000000fffff984 */ /* 0x000fe20000000800 */
[----:B------:R-:W-:Y:S01]  /*2310*/  @!PT LDS RZ, [RZ] ;  /* 0x00000000fffff984 */ /* 0x000fe20000000800 */
[----:B------:R-:W-:Y:S01]  /*2320*/  @!PT LDS RZ, [RZ] ;  /* 0x00000000fffff984 */ /* 0x000fe20000000800 */
[----:B------:R-:W-:Y:S01]  /*2330*/  @!PT LDS RZ, [RZ] ;  /* 0x00000000fffff984 */ /* 0x000fe20000000800 */
[----:B------:R-:W-:Y:S06]  /*2340*/  MEMBAR.ALL.GPU ;  /* 0x0000000000007992 */ /* 0x000fec000000a000 */
[----:B------:R-:W-:-:S00]  /*2350*/  ERRBAR ;  /* 0x00000000000079ab */ /* 0x000fc00000000000 */
[----:B--2---:R-:W2:Y:S02]  /*2360*/  ATOMG.E.ADD.F16x2.RN.STRONG.GPU PT, R13, [R2.64+0x4], R13 ;  /* 0x0000040d020d79a8 */ /* 0x004ea400081ee9ce */
[----:B--2---:R-:W-:-:S05]  /*2370*/  CCTL.IVALL ;  /* 0x00000000ff00798f */ /* 0x004fca0002000000 */
.L_x_5:
[----:B------:R-:W-:Y:S05]  /*2380*/  BSYNC B0 ;  /* 0x0000000000007941 */ /* 0x000fea0003800000 */
.L_x_4:
        /* <DEDUP_REMOVED lines=10> */
.L_x_7:
[----:B------:R-:W-:Y:S05]  /*2430*/  BSYNC B0 ;  /* 0x0000000000007941 */ /* 0x000fea0003800000 */
.L_x_6:
[----:B------:R-:W-:Y:S05]  /*2440*/  @!P0 EXIT ;  /* 0x000000000000894d */ /* 0x000fea0003800000 */
        /* <DEDUP_REMOVED lines=8> */
[----:B------:R-:W-:Y:S05]  /*24d0*/  EXIT ;  /* 0x000000000000794d */ /* 0x000fea0003800000 */
.L_x_8:
[----:B------:R-:W-:-:S00]  /*24e0*/  BRA `(.L_x_8) ;  /* 0xfffffff000007947 */ /* 0x000fc0000383ffff */
[----:B------:R-:W-:-:S00]  /*24f0*/  NOP ;  /* 0x0000000000007918 */ /* 0x000fc00000000000 */
        /* <DEDUP_REMOVED lines=8> */
.L_x_9:


//--------------------- .nv.shared.awq_gemm_kernel --------------------------
	.section	.nv.shared.awq_gemm_kernel,"aw",@nobits
	.sectionflags	@""
	.align	16
